//
// Generated by NVIDIA NVVM Compiler
//
// Compiler Build ID: CL-36424714
// Cuda compilation tools, release 13.0, V13.0.88
// Based on NVVM 20.0.0
//

.version 9.0
.target sm_100
.address_size 64

	// .globl	_Z23calculateBatchDistancesPfS_S_Piiii

.visible .entry _Z23calculateBatchDistancesPfS_S_Piiii(
	.param .u64 .ptr .align 1 _Z23calculateBatchDistancesPfS_S_Piiii_param_0,
	.param .u64 .ptr .align 1 _Z23calculateBatchDistancesPfS_S_Piiii_param_1,
	.param .u64 .ptr .align 1 _Z23calculateBatchDistancesPfS_S_Piiii_param_2,
	.param .u64 .ptr .align 1 _Z23calculateBatchDistancesPfS_S_Piiii_param_3,
	.param .u32 _Z23calculateBatchDistancesPfS_S_Piiii_param_4,
	.param .u32 _Z23calculateBatchDistancesPfS_S_Piiii_param_5,
	.param .u32 _Z23calculateBatchDistancesPfS_S_Piiii_param_6
)
{
	.reg .pred 	%p<20>;
	.reg .b32 	%r<69>;
	.reg .b32 	%f<83>;
	.reg .b64 	%rd<52>;

	ld.param.u64 	%rd10, [_Z23calculateBatchDistancesPfS_S_Piiii_param_0];
	ld.param.u64 	%rd11, [_Z23calculateBatchDistancesPfS_S_Piiii_param_1];
	ld.param.u64 	%rd12, [_Z23calculateBatchDistancesPfS_S_Piiii_param_2];
	ld.param.u64 	%rd9, [_Z23calculateBatchDistancesPfS_S_Piiii_param_3];
	ld.param.u32 	%r34, [_Z23calculateBatchDistancesPfS_S_Piiii_param_4];
	ld.param.u32 	%r32, [_Z23calculateBatchDistancesPfS_S_Piiii_param_5];
	ld.param.u32 	%r33, [_Z23calculateBatchDistancesPfS_S_Piiii_param_6];
	cvta.to.global.u64 	%rd1, %rd11;
	cvta.to.global.u64 	%rd2, %rd10;
	cvta.to.global.u64 	%rd3, %rd12;
	mov.u32 	%r35, %ctaid.x;
	mov.u32 	%r36, %ntid.x;
	mov.u32 	%r37, %tid.x;
	mad.lo.s32 	%r1, %r35, %r36, %r37;
	setp.ge.s32 	%p1, %r1, %r34;
	@%p1 bra 	$L__BB0_27;
	cvta.to.global.u64 	%rd4, %rd9;
	setp.lt.s32 	%p2, %r33, 1;
	@%p2 bra 	$L__BB0_27;
	mul.wide.s32 	%rd13, %r1, 4;
	add.s64 	%rd14, %rd4, %rd13;
	ld.global.u32 	%r38, [%rd14];
	setp.lt.s32 	%p3, %r32, 1;
	mul.lo.s32 	%r2, %r38, %r32;
	mul.lo.s32 	%r3, %r33, %r1;
	@%p3 bra 	$L__BB0_16;
	and.b32  	%r4, %r32, 7;
	add.s32 	%r5, %r4, -1;
	and.b32  	%r6, %r32, 3;
	and.b32  	%r7, %r32, 2147483640;
	and.b32  	%r8, %r32, 1;
	neg.s32 	%r9, %r7;
	add.s64 	%rd5, %rd2, 16;
	mov.b32 	%r59, 0;
$L__BB0_4:
	setp.lt.u32 	%p12, %r32, 8;
	mul.lo.s32 	%r11, %r59, %r32;
	mov.f32 	%f82, 0f00000000;
	mov.b32 	%r63, 0;
	@%p12 bra 	$L__BB0_7;
	mul.wide.u32 	%rd23, %r11, 4;
	add.s64 	%rd24, %rd1, %rd23;
	add.s64 	%rd51, %rd24, 16;
	mov.f32 	%f82, 0f00000000;
	mov.u32 	%r60, %r2;
	mov.u32 	%r61, %r9;
$L__BB0_6:
	.pragma "nounroll";
	mul.wide.s32 	%rd25, %r60, 4;
	add.s64 	%rd26, %rd5, %rd25;
	ld.global.f32 	%f16, [%rd26+-16];
	ld.global.f32 	%f17, [%rd51+-16];
	sub.f32 	%f18, %f16, %f17;
	fma.rn.f32 	%f19, %f18, %f18, %f82;
	ld.global.f32 	%f20, [%rd26+-12];
	ld.global.f32 	%f21, [%rd51+-12];
	sub.f32 	%f22, %f20, %f21;
	fma.rn.f32 	%f23, %f22, %f22, %f19;
	ld.global.f32 	%f24, [%rd26+-8];
	ld.global.f32 	%f25, [%rd51+-8];
	sub.f32 	%f26, %f24, %f25;
	fma.rn.f32 	%f27, %f26, %f26, %f23;
	ld.global.f32 	%f28, [%rd26+-4];
	ld.global.f32 	%f29, [%rd51+-4];
	sub.f32 	%f30, %f28, %f29;
	fma.rn.f32 	%f31, %f30, %f30, %f27;
	ld.global.f32 	%f32, [%rd26];
	ld.global.f32 	%f33, [%rd51];
	sub.f32 	%f34, %f32, %f33;
	fma.rn.f32 	%f35, %f34, %f34, %f31;
	ld.global.f32 	%f36, [%rd26+4];
	ld.global.f32 	%f37, [%rd51+4];
	sub.f32 	%f38, %f36, %f37;
	fma.rn.f32 	%f39, %f38, %f38, %f35;
	ld.global.f32 	%f40, [%rd26+8];
	ld.global.f32 	%f41, [%rd51+8];
	sub.f32 	%f42, %f40, %f41;
	fma.rn.f32 	%f43, %f42, %f42, %f39;
	ld.global.f32 	%f44, [%rd26+12];
	ld.global.f32 	%f45, [%rd51+12];
	sub.f32 	%f46, %f44, %f45;
	fma.rn.f32 	%f82, %f46, %f46, %f43;
	add.s32 	%r61, %r61, 8;
	add.s32 	%r60, %r60, 8;
	add.s64 	%rd51, %rd51, 32;
	setp.ne.s32 	%p13, %r61, 0;
	mov.u32 	%r63, %r7;
	@%p13 bra 	$L__BB0_6;
$L__BB0_7:
	setp.eq.s32 	%p14, %r4, 0;
	@%p14 bra 	$L__BB0_15;
	setp.lt.u32 	%p15, %r5, 3;
	@%p15 bra 	$L__BB0_10;
	add.s32 	%r52, %r63, %r2;
	mul.wide.s32 	%rd27, %r52, 4;
	add.s64 	%rd28, %rd2, %rd27;
	ld.global.f32 	%f48, [%rd28];
	add.s32 	%r53, %r63, %r11;
	mul.wide.u32 	%rd29, %r53, 4;
	add.s64 	%rd30, %rd1, %rd29;
	ld.global.f32 	%f49, [%rd30];
	sub.f32 	%f50, %f48, %f49;
	fma.rn.f32 	%f51, %f50, %f50, %f82;
	ld.global.f32 	%f52, [%rd28+4];
	cvt.u64.u32 	%rd31, %r11;
	cvt.u64.u32 	%rd32, %r63;
	add.s64 	%rd33, %rd32, %rd31;
	shl.b64 	%rd34, %rd33, 2;
	add.s64 	%rd35, %rd1, %rd34;
	ld.global.f32 	%f53, [%rd35+4];
	sub.f32 	%f54, %f52, %f53;
	fma.rn.f32 	%f55, %f54, %f54, %f51;
	ld.global.f32 	%f56, [%rd28+8];
	ld.global.f32 	%f57, [%rd35+8];
	sub.f32 	%f58, %f56, %f57;
	fma.rn.f32 	%f59, %f58, %f58, %f55;
	ld.global.f32 	%f60, [%rd28+12];
	ld.global.f32 	%f61, [%rd35+12];
	sub.f32 	%f62, %f60, %f61;
	fma.rn.f32 	%f82, %f62, %f62, %f59;
	add.s32 	%r63, %r63, 4;
$L__BB0_10:
	setp.eq.s32 	%p16, %r6, 0;
	@%p16 bra 	$L__BB0_15;
	setp.eq.s32 	%p17, %r6, 1;
	@%p17 bra 	$L__BB0_13;
	add.s32 	%r54, %r63, %r2;
	mul.wide.s32 	%rd36, %r54, 4;
	add.s64 	%rd37, %rd2, %rd36;
	ld.global.f32 	%f64, [%rd37];
	add.s32 	%r55, %r63, %r11;
	mul.wide.u32 	%rd38, %r55, 4;
	add.s64 	%rd39, %rd1, %rd38;
	ld.global.f32 	%f65, [%rd39];
	sub.f32 	%f66, %f64, %f65;
	fma.rn.f32 	%f67, %f66, %f66, %f82;
	ld.global.f32 	%f68, [%rd37+4];
	cvt.u64.u32 	%rd40, %r11;
	cvt.u64.u32 	%rd41, %r63;
	add.s64 	%rd42, %rd41, %rd40;
	shl.b64 	%rd43, %rd42, 2;
	add.s64 	%rd44, %rd1, %rd43;
	ld.global.f32 	%f69, [%rd44+4];
	sub.f32 	%f70, %f68, %f69;
	fma.rn.f32 	%f82, %f70, %f70, %f67;
	add.s32 	%r63, %r63, 2;
$L__BB0_13:
	setp.eq.s32 	%p18, %r8, 0;
	@%p18 bra 	$L__BB0_15;
	add.s32 	%r56, %r63, %r2;
	mul.wide.s32 	%rd45, %r56, 4;
	add.s64 	%rd46, %rd2, %rd45;
	ld.global.f32 	%f71, [%rd46];
	add.s32 	%r57, %r63, %r11;
	mul.wide.u32 	%rd47, %r57, 4;
	add.s64 	%rd48, %rd1, %rd47;
	ld.global.f32 	%f72, [%rd48];
	sub.f32 	%f73, %f71, %f72;
	fma.rn.f32 	%f82, %f73, %f73, %f82;
$L__BB0_15:
	sqrt.rn.f32 	%f74, %f82;
	add.s32 	%r58, %r59, %r3;
	mul.wide.s32 	%rd49, %r58, 4;
	add.s64 	%rd50, %rd3, %rd49;
	st.global.f32 	[%rd50], %f74;
	add.s32 	%r59, %r59, 1;
	setp.eq.s32 	%p19, %r59, %r33;
	@%p19 bra 	$L__BB0_27;
	bra.uni 	$L__BB0_4;
$L__BB0_16:
	and.b32  	%r22, %r33, 7;
	setp.lt.u32 	%p4, %r33, 8;
	mov.b32 	%r67, 0;
	@%p4 bra 	$L__BB0_19;
	and.b32  	%r67, %r33, 2147483640;
	mov.b32 	%r65, 0;
$L__BB0_18:
	.pragma "nounroll";
	add.s32 	%r41, %r65, %r3;
	mul.wide.s32 	%rd15, %r41, 4;
	add.s64 	%rd16, %rd3, %rd15;
	mov.b32 	%r42, 0;
	st.global.u32 	[%rd16], %r42;
	st.global.u32 	[%rd16+4], %r42;
	st.global.u32 	[%rd16+8], %r42;
	st.global.u32 	[%rd16+12], %r42;
	st.global.u32 	[%rd16+16], %r42;
	st.global.u32 	[%rd16+20], %r42;
	st.global.u32 	[%rd16+24], %r42;
	st.global.u32 	[%rd16+28], %r42;
	add.s32 	%r65, %r65, 8;
	setp.ne.s32 	%p5, %r65, %r67;
	@%p5 bra 	$L__BB0_18;
$L__BB0_19:
	setp.eq.s32 	%p6, %r22, 0;
	@%p6 bra 	$L__BB0_27;
	and.b32  	%r27, %r33, 3;
	setp.lt.u32 	%p7, %r22, 4;
	@%p7 bra 	$L__BB0_22;
	add.s32 	%r43, %r67, %r3;
	mul.wide.s32 	%rd17, %r43, 4;
	add.s64 	%rd18, %rd3, %rd17;
	mov.b32 	%r44, 0;
	st.global.u32 	[%rd18], %r44;
	st.global.u32 	[%rd18+4], %r44;
	st.global.u32 	[%rd18+8], %r44;
	st.global.u32 	[%rd18+12], %r44;
	add.s32 	%r67, %r67, 4;
$L__BB0_22:
	setp.eq.s32 	%p8, %r27, 0;
	@%p8 bra 	$L__BB0_27;
	setp.eq.s32 	%p9, %r27, 1;
	@%p9 bra 	$L__BB0_25;
	add.s32 	%r45, %r67, %r3;
	mul.wide.s32 	%rd19, %r45, 4;
	add.s64 	%rd20, %rd3, %rd19;
	mov.b32 	%r46, 0;
	st.global.u32 	[%rd20], %r46;
	st.global.u32 	[%rd20+4], %r46;
	add.s32 	%r67, %r67, 2;
$L__BB0_25:
	and.b32  	%r47, %r33, 1;
	setp.eq.b32 	%p10, %r47, 1;
	not.pred 	%p11, %p10;
	@%p11 bra 	$L__BB0_27;
	add.s32 	%r48, %r67, %r3;
	mul.wide.s32 	%rd21, %r48, 4;
	add.s64 	%rd22, %rd3, %rd21;
	mov.b32 	%r49, 0;
	st.global.u32 	[%rd22], %r49;
$L__BB0_27:
	ret;

}
	// .globl	_Z19assignBatchClustersPfPiS0_ii
.visible .entry _Z19assignBatchClustersPfPiS0_ii(
	.param .u64 .ptr .align 1 _Z19assignBatchClustersPfPiS0_ii_param_0,
	.param .u64 .ptr .align 1 _Z19assignBatchClustersPfPiS0_ii_param_1,
	.param .u64 .ptr .align 1 _Z19assignBatchClustersPfPiS0_ii_param_2,
	.param .u32 _Z19assignBatchClustersPfPiS0_ii_param_3,
	.param .u32 _Z19assignBatchClustersPfPiS0_ii_param_4
)
{
	.reg .pred 	%p<40>;
	.reg .b32 	%r<113>;
	.reg .b32 	%f<70>;
	.reg .b64 	%rd<23>;

	ld.param.u64 	%rd4, [_Z19assignBatchClustersPfPiS0_ii_param_0];
	ld.param.u64 	%rd5, [_Z19assignBatchClustersPfPiS0_ii_param_1];
	ld.param.u64 	%rd6, [_Z19assignBatchClustersPfPiS0_ii_param_2];
	ld.param.u32 	%r35, [_Z19assignBatchClustersPfPiS0_ii_param_3];
	ld.param.u32 	%r34, [_Z19assignBatchClustersPfPiS0_ii_param_4];
	mov.u32 	%r36, %ctaid.x;
	mov.u32 	%r37, %ntid.x;
	mov.u32 	%r38, %tid.x;
	mad.lo.s32 	%r1, %r36, %r37, %r38;
	setp.ge.s32 	%p1, %r1, %r35;
	@%p1 bra 	$L__BB1_16;
	cvta.to.global.u64 	%rd1, %rd4;
	mul.lo.s32 	%r2, %r34, %r1;
	setp.lt.s32 	%p2, %r34, 2;
	mov.b32 	%r112, 0;
	@%p2 bra 	$L__BB1_15;
	mul.wide.s32 	%rd7, %r2, 4;
	add.s64 	%rd2, %rd1, %rd7;
	ld.global.f32 	%f67, [%rd2];
	add.s32 	%r3, %r34, -1;
	add.s32 	%r43, %r34, -2;
	and.b32  	%r4, %r3, 15;
	setp.lt.u32 	%p3, %r43, 15;
	mov.b32 	%r112, 0;
	mov.b32 	%r104, 1;
	@%p3 bra 	$L__BB1_6;
	and.b32  	%r5, %r3, -16;
	mov.b32 	%r98, 0;
	mov.u32 	%r112, %r98;
$L__BB1_4:
	.pragma "nounroll";
	add.s32 	%r45, %r98, 1;
	mul.wide.s32 	%rd8, %r45, 4;
	add.s64 	%rd9, %rd2, %rd8;
	ld.global.f32 	%f11, [%rd9];
	setp.lt.f32 	%p4, %f11, %f67;
	selp.f32 	%f12, %f11, %f67, %p4;
	selp.b32 	%r46, %r45, %r112, %p4;
	ld.global.f32 	%f13, [%rd9+4];
	setp.lt.f32 	%p5, %f13, %f12;
	selp.f32 	%f14, %f13, %f12, %p5;
	add.s32 	%r47, %r98, 2;
	selp.b32 	%r48, %r47, %r46, %p5;
	ld.global.f32 	%f15, [%rd9+8];
	setp.lt.f32 	%p6, %f15, %f14;
	selp.f32 	%f16, %f15, %f14, %p6;
	add.s32 	%r49, %r98, 3;
	selp.b32 	%r50, %r49, %r48, %p6;
	ld.global.f32 	%f17, [%rd9+12];
	setp.lt.f32 	%p7, %f17, %f16;
	selp.f32 	%f18, %f17, %f16, %p7;
	add.s32 	%r51, %r98, 4;
	selp.b32 	%r52, %r51, %r50, %p7;
	ld.global.f32 	%f19, [%rd9+16];
	setp.lt.f32 	%p8, %f19, %f18;
	selp.f32 	%f20, %f19, %f18, %p8;
	add.s32 	%r53, %r98, 5;
	selp.b32 	%r54, %r53, %r52, %p8;
	ld.global.f32 	%f21, [%rd9+20];
	setp.lt.f32 	%p9, %f21, %f20;
	selp.f32 	%f22, %f21, %f20, %p9;
	add.s32 	%r55, %r98, 6;
	selp.b32 	%r56, %r55, %r54, %p9;
	ld.global.f32 	%f23, [%rd9+24];
	setp.lt.f32 	%p10, %f23, %f22;
	selp.f32 	%f24, %f23, %f22, %p10;
	add.s32 	%r57, %r98, 7;
	selp.b32 	%r58, %r57, %r56, %p10;
	ld.global.f32 	%f25, [%rd9+28];
	setp.lt.f32 	%p11, %f25, %f24;
	selp.f32 	%f26, %f25, %f24, %p11;
	add.s32 	%r59, %r98, 8;
	selp.b32 	%r60, %r59, %r58, %p11;
	ld.global.f32 	%f27, [%rd9+32];
	setp.lt.f32 	%p12, %f27, %f26;
	selp.f32 	%f28, %f27, %f26, %p12;
	add.s32 	%r61, %r98, 9;
	selp.b32 	%r62, %r61, %r60, %p12;
	ld.global.f32 	%f29, [%rd9+36];
	setp.lt.f32 	%p13, %f29, %f28;
	selp.f32 	%f30, %f29, %f28, %p13;
	add.s32 	%r63, %r98, 10;
	selp.b32 	%r64, %r63, %r62, %p13;
	ld.global.f32 	%f31, [%rd9+40];
	setp.lt.f32 	%p14, %f31, %f30;
	selp.f32 	%f32, %f31, %f30, %p14;
	add.s32 	%r65, %r98, 11;
	selp.b32 	%r66, %r65, %r64, %p14;
	ld.global.f32 	%f33, [%rd9+44];
	setp.lt.f32 	%p15, %f33, %f32;
	selp.f32 	%f34, %f33, %f32, %p15;
	add.s32 	%r67, %r98, 12;
	selp.b32 	%r68, %r67, %r66, %p15;
	ld.global.f32 	%f35, [%rd9+48];
	setp.lt.f32 	%p16, %f35, %f34;
	selp.f32 	%f36, %f35, %f34, %p16;
	add.s32 	%r69, %r98, 13;
	selp.b32 	%r70, %r69, %r68, %p16;
	ld.global.f32 	%f37, [%rd9+52];
	setp.lt.f32 	%p17, %f37, %f36;
	selp.f32 	%f38, %f37, %f36, %p17;
	add.s32 	%r71, %r98, 14;
	selp.b32 	%r72, %r71, %r70, %p17;
	ld.global.f32 	%f39, [%rd9+56];
	setp.lt.f32 	%p18, %f39, %f38;
	selp.f32 	%f40, %f39, %f38, %p18;
	add.s32 	%r73, %r98, 15;
	selp.b32 	%r74, %r73, %r72, %p18;
	ld.global.f32 	%f41, [%rd9+60];
	setp.lt.f32 	%p19, %f41, %f40;
	selp.f32 	%f67, %f41, %f40, %p19;
	add.s32 	%r98, %r98, 16;
	selp.b32 	%r112, %r98, %r74, %p19;
	setp.ne.s32 	%p20, %r98, %r5;
	@%p20 bra 	$L__BB1_4;
	add.s32 	%r104, %r98, 1;
$L__BB1_6:
	setp.eq.s32 	%p21, %r4, 0;
	@%p21 bra 	$L__BB1_15;
	and.b32  	%r14, %r3, 7;
	setp.lt.u32 	%p22, %r4, 8;
	@%p22 bra 	$L__BB1_9;
	mul.wide.s32 	%rd10, %r104, 4;
	add.s64 	%rd11, %rd2, %rd10;
	ld.global.f32 	%f42, [%rd11];
	setp.lt.f32 	%p23, %f42, %f67;
	selp.f32 	%f43, %f42, %f67, %p23;
	selp.b32 	%r76, %r104, %r112, %p23;
	add.s32 	%r77, %r104, 1;
	ld.global.f32 	%f44, [%rd11+4];
	setp.lt.f32 	%p24, %f44, %f43;
	selp.f32 	%f45, %f44, %f43, %p24;
	selp.b32 	%r78, %r77, %r76, %p24;
	add.s32 	%r79, %r104, 2;
	ld.global.f32 	%f46, [%rd11+8];
	setp.lt.f32 	%p25, %f46, %f45;
	selp.f32 	%f47, %f46, %f45, %p25;
	selp.b32 	%r80, %r79, %r78, %p25;
	add.s32 	%r81, %r104, 3;
	ld.global.f32 	%f48, [%rd11+12];
	setp.lt.f32 	%p26, %f48, %f47;
	selp.f32 	%f49, %f48, %f47, %p26;
	selp.b32 	%r82, %r81, %r80, %p26;
	add.s32 	%r83, %r104, 4;
	ld.global.f32 	%f50, [%rd11+16];
	setp.lt.f32 	%p27, %f50, %f49;
	selp.f32 	%f51, %f50, %f49, %p27;
	selp.b32 	%r84, %r83, %r82, %p27;
	add.s32 	%r85, %r104, 5;
	ld.global.f32 	%f52, [%rd11+20];
	setp.lt.f32 	%p28, %f52, %f51;
	selp.f32 	%f53, %f52, %f51, %p28;
	selp.b32 	%r86, %r85, %r84, %p28;
	add.s32 	%r87, %r104, 6;
	ld.global.f32 	%f54, [%rd11+24];
	setp.lt.f32 	%p29, %f54, %f53;
	selp.f32 	%f55, %f54, %f53, %p29;
	selp.b32 	%r88, %r87, %r86, %p29;
	add.s32 	%r89, %r104, 7;
	ld.global.f32 	%f56, [%rd11+28];
	setp.lt.f32 	%p30, %f56, %f55;
	selp.f32 	%f67, %f56, %f55, %p30;
	selp.b32 	%r112, %r89, %r88, %p30;
	add.s32 	%r104, %r104, 8;
$L__BB1_9:
	setp.eq.s32 	%p31, %r14, 0;
	@%p31 bra 	$L__BB1_15;
	and.b32  	%r20, %r3, 3;
	setp.lt.u32 	%p32, %r14, 4;
	@%p32 bra 	$L__BB1_12;
	mul.wide.s32 	%rd12, %r104, 4;
	add.s64 	%rd13, %rd2, %rd12;
	ld.global.f32 	%f57, [%rd13];
	setp.lt.f32 	%p33, %f57, %f67;
	selp.f32 	%f58, %f57, %f67, %p33;
	selp.b32 	%r91, %r104, %r112, %p33;
	add.s32 	%r92, %r104, 1;
	ld.global.f32 	%f59, [%rd13+4];
	setp.lt.f32 	%p34, %f59, %f58;
	selp.f32 	%f60, %f59, %f58, %p34;
	selp.b32 	%r93, %r92, %r91, %p34;
	add.s32 	%r94, %r104, 2;
	ld.global.f32 	%f61, [%rd13+8];
	setp.lt.f32 	%p35, %f61, %f60;
	selp.f32 	%f62, %f61, %f60, %p35;
	selp.b32 	%r95, %r94, %r93, %p35;
	add.s32 	%r96, %r104, 3;
	ld.global.f32 	%f63, [%rd13+12];
	setp.lt.f32 	%p36, %f63, %f62;
	selp.f32 	%f67, %f63, %f62, %p36;
	selp.b32 	%r112, %r96, %r95, %p36;
	add.s32 	%r104, %r104, 4;
$L__BB1_12:
	setp.eq.s32 	%p37, %r20, 0;
	@%p37 bra 	$L__BB1_15;
	neg.s32 	%r109, %r20;
$L__BB1_14:
	.pragma "nounroll";
	mul.wide.s32 	%rd15, %r104, 4;
	add.s64 	%rd16, %rd2, %rd15;
	ld.global.f32 	%f64, [%rd16];
	setp.lt.f32 	%p38, %f64, %f67;
	selp.f32 	%f67, %f64, %f67, %p38;
	selp.b32 	%r112, %r104, %r112, %p38;
	add.s32 	%r104, %r104, 1;
	add.s32 	%r109, %r109, 1;
	setp.ne.s32 	%p39, %r109, 0;
	@%p39 bra 	$L__BB1_14;
$L__BB1_15:
	cvta.to.global.u64 	%rd17, %rd6;
	mul.wide.s32 	%rd18, %r1, 4;
	add.s64 	%rd19, %rd17, %rd18;
	ld.global.u32 	%r97, [%rd19];
	cvta.to.global.u64 	%rd20, %rd5;
	mul.wide.s32 	%rd21, %r97, 4;
	add.s64 	%rd22, %rd20, %rd21;
	st.global.u32 	[%rd22], %r112;
$L__BB1_16:
	ret;

}
	// .globl	_Z20updateBatchCentroidsPfS_PiS0_S0_iiii
.visible .entry _Z20updateBatchCentroidsPfS_PiS0_S0_iiii(
	.param .u64 .ptr .align 1 _Z20updateBatchCentroidsPfS_PiS0_S0_iiii_param_0,
	.param .u64 .ptr .align 1 _Z20updateBatchCentroidsPfS_PiS0_S0_iiii_param_1,
	.param .u64 .ptr .align 1 _Z20updateBatchCentroidsPfS_PiS0_S0_iiii_param_2,
	.param .u64 .ptr .align 1 _Z20updateBatchCentroidsPfS_PiS0_S0_iiii_param_3,
	.param .u64 .ptr .align 1 _Z20updateBatchCentroidsPfS_PiS0_S0_iiii_param_4,
	.param .u32 _Z20updateBatchCentroidsPfS_PiS0_S0_iiii_param_5,
	.param .u32 _Z20updateBatchCentroidsPfS_PiS0_S0_iiii_param_6,
	.param .u32 _Z20updateBatchCentroidsPfS_PiS0_S0_iiii_param_7,
	.param .u32 _Z20updateBatchCentroidsPfS_PiS0_S0_iiii_param_8
)
{
	.reg .pred 	%p<12>;
	.reg .b32 	%r<54>;
	.reg .b32 	%f<59>;
	.reg .b64 	%rd<36>;

	ld.param.u64 	%rd7, [_Z20updateBatchCentroidsPfS_PiS0_S0_iiii_param_0];
	ld.param.u64 	%rd8, [_Z20updateBatchCentroidsPfS_PiS0_S0_iiii_param_1];
	ld.param.u64 	%rd4, [_Z20updateBatchCentroidsPfS_PiS0_S0_iiii_param_2];
	ld.param.u64 	%rd5, [_Z20updateBatchCentroidsPfS_PiS0_S0_iiii_param_3];
	ld.param.u64 	%rd6, [_Z20updateBatchCentroidsPfS_PiS0_S0_iiii_param_4];
	ld.param.u32 	%r31, [_Z20updateBatchCentroidsPfS_PiS0_S0_iiii_param_5];
	ld.param.u32 	%r32, [_Z20updateBatchCentroidsPfS_PiS0_S0_iiii_param_7];
	ld.param.u32 	%r33, [_Z20updateBatchCentroidsPfS_PiS0_S0_iiii_param_8];
	cvta.to.global.u64 	%rd1, %rd7;
	cvta.to.global.u64 	%rd2, %rd8;
	mov.u32 	%r34, %ctaid.x;
	mov.u32 	%r35, %ntid.x;
	mov.u32 	%r36, %tid.x;
	mad.lo.s32 	%r1, %r34, %r35, %r36;
	mul.lo.s32 	%r37, %r33, %r32;
	setp.ge.s32 	%p1, %r1, %r37;
	@%p1 bra 	$L__BB2_2;
	mul.wide.s32 	%rd9, %r1, 4;
	add.s64 	%rd10, %rd2, %rd9;
	mov.b32 	%r38, 0;
	st.global.u32 	[%rd10], %r38;
$L__BB2_2:
	bar.sync 	0;
	setp.ge.s32 	%p2, %r1, %r31;
	@%p2 bra 	$L__BB2_17;
	cvta.to.global.u64 	%rd11, %rd6;
	mul.wide.s32 	%rd12, %r1, 4;
	add.s64 	%rd13, %rd11, %rd12;
	ld.global.u32 	%r2, [%rd13];
	cvta.to.global.u64 	%rd14, %rd4;
	mul.wide.s32 	%rd15, %r2, 4;
	add.s64 	%rd16, %rd14, %rd15;
	ld.global.u32 	%r3, [%rd16];
	setp.lt.s32 	%p3, %r32, 1;
	@%p3 bra 	$L__BB2_16;
	mul.lo.s32 	%r4, %r3, %r32;
	mul.lo.s32 	%r5, %r2, %r32;
	and.b32  	%r6, %r32, 15;
	setp.lt.u32 	%p4, %r32, 16;
	mov.b32 	%r49, 0;
	@%p4 bra 	$L__BB2_7;
	and.b32  	%r49, %r32, 2147483632;
	neg.s32 	%r47, %r49;
	add.s64 	%rd3, %rd1, 32;
	mov.u32 	%r45, %r5;
	mov.u32 	%r46, %r4;
$L__BB2_6:
	.pragma "nounroll";
	mul.wide.s32 	%rd17, %r46, 4;
	add.s64 	%rd18, %rd2, %rd17;
	mul.wide.s32 	%rd19, %r45, 4;
	add.s64 	%rd20, %rd3, %rd19;
	ld.global.f32 	%f1, [%rd20+-32];
	atom.global.add.f32 	%f2, [%rd18], %f1;
	ld.global.f32 	%f3, [%rd20+-28];
	atom.global.add.f32 	%f4, [%rd18+4], %f3;
	ld.global.f32 	%f5, [%rd20+-24];
	atom.global.add.f32 	%f6, [%rd18+8], %f5;
	ld.global.f32 	%f7, [%rd20+-20];
	atom.global.add.f32 	%f8, [%rd18+12], %f7;
	ld.global.f32 	%f9, [%rd20+-16];
	atom.global.add.f32 	%f10, [%rd18+16], %f9;
	ld.global.f32 	%f11, [%rd20+-12];
	atom.global.add.f32 	%f12, [%rd18+20], %f11;
	ld.global.f32 	%f13, [%rd20+-8];
	atom.global.add.f32 	%f14, [%rd18+24], %f13;
	ld.global.f32 	%f15, [%rd20+-4];
	atom.global.add.f32 	%f16, [%rd18+28], %f15;
	ld.global.f32 	%f17, [%rd20];
	atom.global.add.f32 	%f18, [%rd18+32], %f17;
	ld.global.f32 	%f19, [%rd20+4];
	atom.global.add.f32 	%f20, [%rd18+36], %f19;
	ld.global.f32 	%f21, [%rd20+8];
	atom.global.add.f32 	%f22, [%rd18+40], %f21;
	ld.global.f32 	%f23, [%rd20+12];
	atom.global.add.f32 	%f24, [%rd18+44], %f23;
	ld.global.f32 	%f25, [%rd20+16];
	atom.global.add.f32 	%f26, [%rd18+48], %f25;
	ld.global.f32 	%f27, [%rd20+20];
	atom.global.add.f32 	%f28, [%rd18+52], %f27;
	ld.global.f32 	%f29, [%rd20+24];
	atom.global.add.f32 	%f30, [%rd18+56], %f29;
	ld.global.f32 	%f31, [%rd20+28];
	atom.global.add.f32 	%f32, [%rd18+60], %f31;
	add.s32 	%r47, %r47, 16;
	add.s32 	%r46, %r46, 16;
	add.s32 	%r45, %r45, 16;
	setp.ne.s32 	%p5, %r47, 0;
	@%p5 bra 	$L__BB2_6;
$L__BB2_7:
	setp.eq.s32 	%p6, %r6, 0;
	@%p6 bra 	$L__BB2_16;
	and.b32  	%r16, %r32, 7;
	setp.lt.u32 	%p7, %r6, 8;
	@%p7 bra 	$L__BB2_10;
	add.s32 	%r40, %r49, %r4;
	mul.wide.s32 	%rd21, %r40, 4;
	add.s64 	%rd22, %rd2, %rd21;
	add.s32 	%r41, %r49, %r5;
	mul.wide.s32 	%rd23, %r41, 4;
	add.s64 	%rd24, %rd1, %rd23;
	ld.global.f32 	%f33, [%rd24];
	atom.global.add.f32 	%f34, [%rd22], %f33;
	ld.global.f32 	%f35, [%rd24+4];
	atom.global.add.f32 	%f36, [%rd22+4], %f35;
	ld.global.f32 	%f37, [%rd24+8];
	atom.global.add.f32 	%f38, [%rd22+8], %f37;
	ld.global.f32 	%f39, [%rd24+12];
	atom.global.add.f32 	%f40, [%rd22+12], %f39;
	ld.global.f32 	%f41, [%rd24+16];
	atom.global.add.f32 	%f42, [%rd22+16], %f41;
	ld.global.f32 	%f43, [%rd24+20];
	atom.global.add.f32 	%f44, [%rd22+20], %f43;
	ld.global.f32 	%f45, [%rd24+24];
	atom.global.add.f32 	%f46, [%rd22+24], %f45;
	ld.global.f32 	%f47, [%rd24+28];
	atom.global.add.f32 	%f48, [%rd22+28], %f47;
	add.s32 	%r49, %r49, 8;
$L__BB2_10:
	setp.eq.s32 	%p8, %r16, 0;
	@%p8 bra 	$L__BB2_16;
	and.b32  	%r19, %r32, 3;
	setp.lt.u32 	%p9, %r16, 4;
	@%p9 bra 	$L__BB2_13;
	add.s32 	%r42, %r49, %r4;
	mul.wide.s32 	%rd25, %r42, 4;
	add.s64 	%rd26, %rd2, %rd25;
	add.s32 	%r43, %r49, %r5;
	mul.wide.s32 	%rd27, %r43, 4;
	add.s64 	%rd28, %rd1, %rd27;
	ld.global.f32 	%f49, [%rd28];
	atom.global.add.f32 	%f50, [%rd26], %f49;
	ld.global.f32 	%f51, [%rd28+4];
	atom.global.add.f32 	%f52, [%rd26+4], %f51;
	ld.global.f32 	%f53, [%rd28+8];
	atom.global.add.f32 	%f54, [%rd26+8], %f53;
	ld.global.f32 	%f55, [%rd28+12];
	atom.global.add.f32 	%f56, [%rd26+12], %f55;
	add.s32 	%r49, %r49, 4;
$L__BB2_13:
	setp.eq.s32 	%p10, %r19, 0;
	@%p10 bra 	$L__BB2_16;
	add.s32 	%r53, %r49, %r5;
	add.s32 	%r52, %r49, %r4;
	neg.s32 	%r51, %r19;
$L__BB2_15:
	.pragma "nounroll";
	mul.wide.s32 	%rd29, %r53, 4;
	add.s64 	%rd30, %rd1, %rd29;
	mul.wide.s32 	%rd31, %r52, 4;
	add.s64 	%rd32, %rd2, %rd31;
	ld.global.f32 	%f57, [%rd30];
	atom.global.add.f32 	%f58, [%rd32], %f57;
	add.s32 	%r53, %r53, 1;
	add.s32 	%r52, %r52, 1;
	add.s32 	%r51, %r51, 1;
	setp.ne.s32 	%p11, %r51, 0;
	@%p11 bra 	$L__BB2_15;
$L__BB2_16:
	cvta.to.global.u64 	%rd33, %rd5;
	mul.wide.s32 	%rd34, %r3, 4;
	add.s64 	%rd35, %rd33, %rd34;
	atom.global.add.u32 	%r44, [%rd35], 1;
$L__BB2_17:
	ret;

}
	// .globl	_Z23normalizeBatchCentroidsPfPiii
.visible .entry _Z23normalizeBatchCentroidsPfPiii(
	.param .u64 .ptr .align 1 _Z23normalizeBatchCentroidsPfPiii_param_0,
	.param .u64 .ptr .align 1 _Z23normalizeBatchCentroidsPfPiii_param_1,
	.param .u32 _Z23normalizeBatchCentroidsPfPiii_param_2,
	.param .u32 _Z23normalizeBatchCentroidsPfPiii_param_3
)
{
	.reg .pred 	%p<12>;
	.reg .b32 	%r<46>;
	.reg .b32 	%f<46>;
	.reg .b64 	%rd<16>;

	ld.param.u64 	%rd5, [_Z23normalizeBatchCentroidsPfPiii_param_0];
	ld.param.u64 	%rd4, [_Z23normalizeBatchCentroidsPfPiii_param_1];
	ld.param.u32 	%r16, [_Z23normalizeBatchCentroidsPfPiii_param_2];
	ld.param.u32 	%r17, [_Z23normalizeBatchCentroidsPfPiii_param_3];
	cvta.to.global.u64 	%rd1, %rd5;
	mov.u32 	%r18, %ctaid.x;
	mov.u32 	%r19, %ntid.x;
	mov.u32 	%r20, %tid.x;
	mad.lo.s32 	%r1, %r18, %r19, %r20;
	setp.ge.s32 	%p1, %r1, %r17;
	setp.lt.s32 	%p2, %r16, 1;
	or.pred  	%p3, %p1, %p2;
	@%p3 bra 	$L__BB3_12;
	cvta.to.global.u64 	%rd6, %rd4;
	mul.lo.s32 	%r2, %r16, %r1;
	mul.wide.s32 	%rd7, %r1, 4;
	add.s64 	%rd2, %rd6, %rd7;
	and.b32  	%r3, %r16, 7;
	setp.lt.u32 	%p4, %r16, 8;
	mov.b32 	%r44, 0;
	@%p4 bra 	$L__BB3_4;
	and.b32  	%r44, %r16, 2147483640;
	neg.s32 	%r42, %r44;
	add.s64 	%rd3, %rd1, 16;
	mov.u32 	%r41, %r2;
$L__BB3_3:
	.pragma "nounroll";
	mul.wide.s32 	%rd8, %r41, 4;
	add.s64 	%rd9, %rd3, %rd8;
	ld.global.f32 	%f1, [%rd9+-16];
	ld.global.u32 	%r22, [%rd2];
	cvt.rn.f32.s32 	%f2, %r22;
	div.rn.f32 	%f3, %f1, %f2;
	st.global.f32 	[%rd9+-16], %f3;
	ld.global.f32 	%f4, [%rd9+-12];
	ld.global.u32 	%r23, [%rd2];
	cvt.rn.f32.s32 	%f5, %r23;
	div.rn.f32 	%f6, %f4, %f5;
	st.global.f32 	[%rd9+-12], %f6;
	ld.global.f32 	%f7, [%rd9+-8];
	ld.global.u32 	%r24, [%rd2];
	cvt.rn.f32.s32 	%f8, %r24;
	div.rn.f32 	%f9, %f7, %f8;
	st.global.f32 	[%rd9+-8], %f9;
	ld.global.f32 	%f10, [%rd9+-4];
	ld.global.u32 	%r25, [%rd2];
	cvt.rn.f32.s32 	%f11, %r25;
	div.rn.f32 	%f12, %f10, %f11;
	st.global.f32 	[%rd9+-4], %f12;
	ld.global.f32 	%f13, [%rd9];
	ld.global.u32 	%r26, [%rd2];
	cvt.rn.f32.s32 	%f14, %r26;
	div.rn.f32 	%f15, %f13, %f14;
	st.global.f32 	[%rd9], %f15;
	ld.global.f32 	%f16, [%rd9+4];
	ld.global.u32 	%r27, [%rd2];
	cvt.rn.f32.s32 	%f17, %r27;
	div.rn.f32 	%f18, %f16, %f17;
	st.global.f32 	[%rd9+4], %f18;
	ld.global.f32 	%f19, [%rd9+8];
	ld.global.u32 	%r28, [%rd2];
	cvt.rn.f32.s32 	%f20, %r28;
	div.rn.f32 	%f21, %f19, %f20;
	st.global.f32 	[%rd9+8], %f21;
	ld.global.f32 	%f22, [%rd9+12];
	ld.global.u32 	%r29, [%rd2];
	cvt.rn.f32.s32 	%f23, %r29;
	div.rn.f32 	%f24, %f22, %f23;
	st.global.f32 	[%rd9+12], %f24;
	add.s32 	%r42, %r42, 8;
	add.s32 	%r41, %r41, 8;
	setp.ne.s32 	%p5, %r42, 0;
	@%p5 bra 	$L__BB3_3;
$L__BB3_4:
	setp.eq.s32 	%p6, %r3, 0;
	@%p6 bra 	$L__BB3_12;
	and.b32  	%r11, %r16, 3;
	setp.lt.u32 	%p7, %r3, 4;
	@%p7 bra 	$L__BB3_7;
	add.s32 	%r30, %r44, %r2;
	mul.wide.s32 	%rd10, %r30, 4;
	add.s64 	%rd11, %rd1, %rd10;
	ld.global.f32 	%f25, [%rd11];
	ld.global.u32 	%r31, [%rd2];
	cvt.rn.f32.s32 	%f26, %r31;
	div.rn.f32 	%f27, %f25, %f26;
	st.global.f32 	[%rd11], %f27;
	ld.global.f32 	%f28, [%rd11+4];
	ld.global.u32 	%r32, [%rd2];
	cvt.rn.f32.s32 	%f29, %r32;
	div.rn.f32 	%f30, %f28, %f29;
	st.global.f32 	[%rd11+4], %f30;
	ld.global.f32 	%f31, [%rd11+8];
	ld.global.u32 	%r33, [%rd2];
	cvt.rn.f32.s32 	%f32, %r33;
	div.rn.f32 	%f33, %f31, %f32;
	st.global.f32 	[%rd11+8], %f33;
	ld.global.f32 	%f34, [%rd11+12];
	ld.global.u32 	%r34, [%rd2];
	cvt.rn.f32.s32 	%f35, %r34;
	div.rn.f32 	%f36, %f34, %f35;
	st.global.f32 	[%rd11+12], %f36;
	add.s32 	%r44, %r44, 4;
$L__BB3_7:
	setp.eq.s32 	%p8, %r11, 0;
	@%p8 bra 	$L__BB3_12;
	setp.eq.s32 	%p9, %r11, 1;
	@%p9 bra 	$L__BB3_10;
	add.s32 	%r35, %r44, %r2;
	mul.wide.s32 	%rd12, %r35, 4;
	add.s64 	%rd13, %rd1, %rd12;
	ld.global.f32 	%f37, [%rd13];
	ld.global.u32 	%r36, [%rd2];
	cvt.rn.f32.s32 	%f38, %r36;
	div.rn.f32 	%f39, %f37, %f38;
	st.global.f32 	[%rd13], %f39;
	ld.global.f32 	%f40, [%rd13+4];
	ld.global.u32 	%r37, [%rd2];
	cvt.rn.f32.s32 	%f41, %r37;
	div.rn.f32 	%f42, %f40, %f41;
	st.global.f32 	[%rd13+4], %f42;
	add.s32 	%r44, %r44, 2;
$L__BB3_10:
	and.b32  	%r38, %r16, 1;
	setp.eq.b32 	%p10, %r38, 1;
	not.pred 	%p11, %p10;
	@%p11 bra 	$L__BB3_12;
	add.s32 	%r39, %r44, %r2;
	mul.wide.s32 	%rd14, %r39, 4;
	add.s64 	%rd15, %rd1, %rd14;
	ld.global.f32 	%f43, [%rd15];
	ld.global.u32 	%r40, [%rd2];
	cvt.rn.f32.s32 	%f44, %r40;
	div.rn.f32 	%f45, %f43, %f44;
	st.global.f32 	[%rd15], %f45;
$L__BB3_12:
	ret;

}


// ===== COMPILED SASS (sm_100) =====

	.target	sm_100

	.elftype	@"ET_EXEC"


//--------------------- .note.nv.tkinfo           --------------------------
	.section	.note.nv.tkinfo,"",@"SHT_NOTE"
	.sectionflags	@"SHF_NOTE_NV_TKINFO"
	.tkinfo
        /*0018*/ 	.word	0x00000002
        /*0030*/ 	.string	""
        /*0030*/ 	.string	"ptxas"
        /*0030*/ 	.string	"Cuda compilation tools, release 13.0, V13.0.88"
        /*0030*/ 	.string	"Build cuda_13.0.r13.0/compiler.36424714_0"
        /*0030*/ 	.string	"-arch sm_100 -m 64 "



//--------------------- .note.nv.cuinfo           --------------------------
	.section	.note.nv.cuinfo,"",@"SHT_NOTE"
	.sectionflags	@"SHF_NOTE_NV_CUINFO"
        /*0018*/ 	.short	0x0002
        /*001a*/ 	.short	0x0064
        /*001c*/ 	.short	0x0082
	.zero		2


//--------------------- .nv.info                  --------------------------
	.section	.nv.info,"",@"SHT_CUDA_INFO"
	.align	4


	//----- nvinfo : EIATTR_REGCOUNT
	.align		4
        /*0000*/ 	.byte	0x04, 0x2f
        /*0002*/ 	.short	(.L_1 - .L_0)
	.align		4
.L_0:
        /*0004*/ 	.word	index@(_Z23calculateBatchDistancesPfS_S_Piiii)
        /*0008*/ 	.word	0x0000001f


	//----- nvinfo : EIATTR_FRAME_SIZE
	.align		4
.L_1:
        /*000c*/ 	.byte	0x04, 0x11
        /*000e*/ 	.short	(.L_3 - .L_2)
	.align		4
.L_2:
        /*0010*/ 	.word	index@($__internal_1_$__cuda_sm20_sqrt_rn_f32_slowpath)
        /*0014*/ 	.word	0x00000000


	//----- nvinfo : EIATTR_FRAME_SIZE
	.align		4
.L_3:
        /*0018*/ 	.byte	0x04, 0x11
        /*001a*/ 	.short	(.L_5 - .L_4)
	.align		4
.L_4:
        /*001c*/ 	.word	index@(_Z23calculateBatchDistancesPfS_S_Piiii)
        /*0020*/ 	.word	0x00000000


	//----- nvinfo : EIATTR_REGCOUNT
	.align		4
.L_5:
        /*0024*/ 	.byte	0x04, 0x2f
        /*0026*/ 	.short	(.L_7 - .L_6)
	.align		4
.L_6:
        /*0028*/ 	.word	index@(_Z19assignBatchClustersPfPiS0_ii)
        /*002c*/ 	.word	0x0000001f


	//----- nvinfo : EIATTR_FRAME_SIZE
	.align		4
.L_7:
        /*0030*/ 	.byte	0x04, 0x11
        /*0032*/ 	.short	(.L_9 - .L_8)
	.align		4
.L_8:
        /*0034*/ 	.word	index@(_Z19assignBatchClustersPfPiS0_ii)
        /*0038*/ 	.word	0x00000000


	//----- nvinfo : EIATTR_REGCOUNT
	.align		4
.L_9:
        /*003c*/ 	.byte	0x04, 0x2f
        /*003e*/ 	.short	(.L_11 - .L_10)
	.align		4
.L_10:
        /*0040*/ 	.word	index@(_Z20updateBatchCentroidsPfS_PiS0_S0_iiii)
        /*0044*/ 	.word	0x0000001a


	//----- nvinfo : EIATTR_FRAME_SIZE
	.align		4
.L_11:
        /*0048*/ 	.byte	0x04, 0x11
        /*004a*/ 	.short	(.L_13 - .L_12)
	.align		4
.L_12:
        /*004c*/ 	.word	index@(_Z20updateBatchCentroidsPfS_PiS0_S0_iiii)
        /*0050*/ 	.word	0x00000000


	//----- nvinfo : EIATTR_REGCOUNT
	.align		4
.L_13:
        /*0054*/ 	.byte	0x04, 0x2f
        /*0056*/ 	.short	(.L_15 - .L_14)
	.align		4
.L_14:
        /*0058*/ 	.word	index@(_Z23normalizeBatchCentroidsPfPiii)
        /*005c*/ 	.word	0x00000016


	//----- nvinfo : EIATTR_FRAME_SIZE
	.align		4
.L_15:
        /*0060*/ 	.byte	0x04, 0x11
        /*0062*/ 	.short	(.L_17 - .L_16)
	.align		4
.L_16:
        /*0064*/ 	.word	index@($__internal_0_$__cuda_sm3x_div_rn_noftz_f32_slowpath)
        /*0068*/ 	.word	0x00000000


	//----- nvinfo : EIATTR_FRAME_SIZE
	.align		4
.L_17:
        /*006c*/ 	.byte	0x04, 0x11
        /*006e*/ 	.short	(.L_19 - .L_18)
	.align		4
.L_18:
        /*0070*/ 	.word	index@(_Z23normalizeBatchCentroidsPfPiii)
        /*0074*/ 	.word	0x00000000


	//----- nvinfo : EIATTR_MIN_STACK_SIZE
	.align		4
.L_19:
        /*0078*/ 	.byte	0x04, 0x12
        /*007a*/ 	.short	(.L_21 - .L_20)
	.align		4
.L_20:
        /*007c*/ 	.word	index@(_Z23normalizeBatchCentroidsPfPiii)
        /*0080*/ 	.word	0x00000000


	//----- nvinfo : EIATTR_MIN_STACK_SIZE
	.align		4
.L_21:
        /*0084*/ 	.byte	0x04, 0x12
        /*0086*/ 	.short	(.L_23 - .L_22)
	.align		4
.L_22:
        /*0088*/ 	.word	index@(_Z20updateBatchCentroidsPfS_PiS0_S0_iiii)
        /*008c*/ 	.word	0x00000000


	//----- nvinfo : EIATTR_MIN_STACK_SIZE
	.align		4
.L_23:
        /*0090*/ 	.byte	0x04, 0x12
        /*0092*/ 	.short	(.L_25 - .L_24)
	.align		4
.L_24:
        /*0094*/ 	.word	index@(_Z19assignBatchClustersPfPiS0_ii)
        /*0098*/ 	.word	0x00000000


	//----- nvinfo : EIATTR_MIN_STACK_SIZE
	.align		4
.L_25:
        /*009c*/ 	.byte	0x04, 0x12
        /*009e*/ 	.short	(.L_27 - .L_26)
	.align		4
.L_26:
        /*00a0*/ 	.word	index@(_Z23calculateBatchDistancesPfS_S_Piiii)
        /*00a4*/ 	.word	0x00000000
.L_27:


//--------------------- .nv.compat                --------------------------
	.section	.nv.compat,"",@"SHT_CUDA_COMPAT_INFO"
	.align	4
        /*0000*/ 	.byte	0x02, 0x09, 0x00, 0x00, 0x02, 0x02, 0x01, 0x00, 0x02, 0x05, 0x05, 0x00, 0x03, 0x07, 0x01, 0x01
        /*0010*/ 	.byte	0x02, 0x03, 0x00, 0x00, 0x02, 0x06, 0x01, 0x00, 0x04, 0x0b, 0x08, 0x00, 0x01, 0x00, 0x00, 0x00
        /*0020*/ 	.byte	0x00, 0x00, 0x00, 0x00


//--------------------- .nv.info._Z23normalizeBatchCentroidsPfPiii --------------------------
	.section	.nv.info._Z23normalizeBatchCentroidsPfPiii,"",@"SHT_CUDA_INFO"
	.sectionflags	@""
	.align	4


	//----- nvinfo : EIATTR_CUDA_API_VERSION
	.align		4
        /*0000*/ 	.byte	0x04, 0x37
        /*0002*/ 	.short	(.L_29 - .L_28)
.L_28:
        /*0004*/ 	.word	0x00000082


	//----- nvinfo : EIATTR_KPARAM_INFO
	.align		4
.L_29:
        /*0008*/ 	.byte	0x04, 0x17
        /*000a*/ 	.short	(.L_31 - .L_30)
.L_30:
        /*000c*/ 	.word	0x00000000
        /*0010*/ 	.short	0x0003
        /*0012*/ 	.short	0x0014
        /*0014*/ 	.byte	0x00, 0xf0, 0x11, 0x00


	//----- nvinfo : EIATTR_KPARAM_INFO
	.align		4
.L_31:
        /*0018*/ 	.byte	0x04, 0x17
        /*001a*/ 	.short	(.L_33 - .L_32)
.L_32:
        /*001c*/ 	.word	0x00000000
        /*0020*/ 	.short	0x0002
        /*0022*/ 	.short	0x0010
        /*0024*/ 	.byte	0x00, 0xf0, 0x11, 0x00


	//----- nvinfo : EIATTR_KPARAM_INFO
	.align		4
.L_33:
        /*0028*/ 	.byte	0x04, 0x17
        /*002a*/ 	.short	(.L_35 - .L_34)
.L_34:
        /*002c*/ 	.word	0x00000000
        /*0030*/ 	.short	0x0001
        /*0032*/ 	.short	0x0008
        /*0034*/ 	.byte	0x00, 0xf5, 0x21, 0x00


	//----- nvinfo : EIATTR_KPARAM_INFO
	.align		4
.L_35:
        /*0038*/ 	.byte	0x04, 0x17
        /*003a*/ 	.short	(.L_37 - .L_36)
.L_36:
        /*003c*/ 	.word	0x00000000
        /*0040*/ 	.short	0x0000
        /*0042*/ 	.short	0x0000
        /*0044*/ 	.byte	0x00, 0xf5, 0x21, 0x00


	//----- nvinfo : EIATTR_SPARSE_MMA_MASK
	.align		4
.L_37:
        /*0048*/ 	.byte	0x03, 0x50
        /*004a*/ 	.short	0x0000


	//----- nvinfo : EIATTR_MAXREG_COUNT
	.align		4
        /*004c*/ 	.byte	0x03, 0x1b
        /*004e*/ 	.short	0x00ff


	//----- nvinfo : EIATTR_MERCURY_ISA_VERSION
	.align		4
        /*0050*/ 	.byte	0x03, 0x5f
        /*0052*/ 	.short	0x0101


	//----- nvinfo : EIATTR_VRC_CTA_INIT_COUNT
	.align		4
        /*0054*/ 	.byte	0x02, 0x4a
	.zero		1
	.zero		1


	//----- nvinfo : EIATTR_EXIT_INSTR_OFFSETS
	.align		4
        /*0058*/ 	.byte	0x04, 0x1c
        /*005a*/ 	.short	(.L_39 - .L_38)


	//   ....[0]....
.L_38:
        /*005c*/ 	.word	0x00000080


	//   ....[1]....
        /*0060*/ 	.word	0x00000a30


	//   ....[2]....
        /*0064*/ 	.word	0x00000ef0


	//   ....[3]....
        /*0068*/ 	.word	0x000011a0


	//   ....[4]....
        /*006c*/ 	.word	0x000012f0


	//----- nvinfo : EIATTR_CRS_STACK_SIZE
	.align		4
.L_39:
        /*0070*/ 	.byte	0x04, 0x1e
        /*0072*/ 	.short	(.L_41 - .L_40)
.L_40:
        /*0074*/ 	.word	0x00000000


	//----- nvinfo : EIATTR_CBANK_PARAM_SIZE
	.align		4
.L_41:
        /*0078*/ 	.byte	0x03, 0x19
        /*007a*/ 	.short	0x0018


	//----- nvinfo : EIATTR_PARAM_CBANK
	.align		4
        /*007c*/ 	.byte	0x04, 0x0a
        /*007e*/ 	.short	(.L_43 - .L_42)
	.align		4
.L_42:
        /*0080*/ 	.word	index@(.nv.constant0._Z23normalizeBatchCentroidsPfPiii)
        /*0084*/ 	.short	0x0380
        /*0086*/ 	.short	0x0018


	//----- nvinfo : EIATTR_SW_WAR
	.align		4
.L_43:
        /*0088*/ 	.byte	0x04, 0x36
        /*008a*/ 	.short	(.L_45 - .L_44)
.L_44:
        /*008c*/ 	.word	0x00000008
.L_45:


//--------------------- .nv.info._Z20updateBatchCentroidsPfS_PiS0_S0_iiii --------------------------
	.section	.nv.info._Z20updateBatchCentroidsPfS_PiS0_S0_iiii,"",@"SHT_CUDA_INFO"
	.sectionflags	@""
	.align	4


	//----- nvinfo : EIATTR_CUDA_API_VERSION
	.align		4
        /*0000*/ 	.byte	0x04, 0x37
        /*0002*/ 	.short	(.L_47 - .L_46)
.L_46:
        /*0004*/ 	.word	0x00000082


	//----- nvinfo : EIATTR_KPARAM_INFO
	.align		4
.L_47:
        /*0008*/ 	.byte	0x04, 0x17
        /*000a*/ 	.short	(.L_49 - .L_48)
.L_48:
        /*000c*/ 	.word	0x00000000
        /*0010*/ 	.short	0x0008
        /*0012*/ 	.short	0x0034
        /*0014*/ 	.byte	0x00, 0xf0, 0x11, 0x00


	//----- nvinfo : EIATTR_KPARAM_INFO
	.align		4
.L_49:
        /*0018*/ 	.byte	0x04, 0x17
        /*001a*/ 	.short	(.L_51 - .L_50)
.L_50:
        /*001c*/ 	.word	0x00000000
        /*0020*/ 	.short	0x0007
        /*0022*/ 	.short	0x0030
        /*0024*/ 	.byte	0x00, 0xf0, 0x11, 0x00


	//----- nvinfo : EIATTR_KPARAM_INFO
	.align		4
.L_51:
        /*0028*/ 	.byte	0x04, 0x17
        /*002a*/ 	.short	(.L_53 - .L_52)
.L_52:
        /*002c*/ 	.word	0x00000000
        /*0030*/ 	.short	0x0006
        /*0032*/ 	.short	0x002c
        /*0034*/ 	.byte	0x00, 0xf0, 0x11, 0x00


	//----- nvinfo : EIATTR_KPARAM_INFO
	.align		4
.L_53:
        /*0038*/ 	.byte	0x04, 0x17
        /*003a*/ 	.short	(.L_55 - .L_54)
.L_54:
        /*003c*/ 	.word	0x00000000
        /*0040*/ 	.short	0x0005
        /*0042*/ 	.short	0x0028
        /*0044*/ 	.byte	0x00, 0xf0, 0x11, 0x00


	//----- nvinfo : EIATTR_KPARAM_INFO
	.align		4
.L_55:
        /*0048*/ 	.byte	0x04, 0x17
        /*004a*/ 	.short	(.L_57 - .L_56)
.L_56:
        /*004c*/ 	.word	0x00000000
        /*0050*/ 	.short	0x0004
        /*0052*/ 	.short	0x0020
        /*0054*/ 	.byte	0x00, 0xf5, 0x21, 0x00


	//----- nvinfo : EIATTR_KPARAM_INFO
	.align		4
.L_57:
        /*0058*/ 	.byte	0x04, 0x17
        /*005a*/ 	.short	(.L_59 - .L_58)
.L_58:
        /*005c*/ 	.word	0x00000000
        /*0060*/ 	.short	0x0003
        /*0062*/ 	.short	0x0018
        /*0064*/ 	.byte	0x00, 0xf5, 0x21, 0x00


	//----- nvinfo : EIATTR_KPARAM_INFO
	.align		4
.L_59:
        /*0068*/ 	.byte	0x04, 0x17
        /*006a*/ 	.short	(.L_61 - .L_60)
.L_60:
        /*006c*/ 	.word	0x00000000
        /*0070*/ 	.short	0x0002
        /*0072*/ 	.short	0x0010
        /*0074*/ 	.byte	0x00, 0xf5, 0x21, 0x00


	//----- nvinfo : EIATTR_KPARAM_INFO
	.align		4
.L_61:
        /*0078*/ 	.byte	0x04, 0x17
        /*007a*/ 	.short	(.L_63 - .L_62)
.L_62:
        /*007c*/ 	.word	0x00000000
        /*0080*/ 	.short	0x0001
        /*0082*/ 	.short	0x0008
        /*0084*/ 	.byte	0x00, 0xf5, 0x21, 0x00


	//----- nvinfo : EIATTR_KPARAM_INFO
	.align		4
.L_63:
        /*0088*/ 	.byte	0x04, 0x17
        /*008a*/ 	.short	(.L_65 - .L_64)
.L_64:
        /*008c*/ 	.word	0x00000000
        /*0090*/ 	.short	0x0000
        /*0092*/ 	.short	0x0000
        /*0094*/ 	.byte	0x00, 0xf5, 0x21, 0x00


	//----- nvinfo : EIATTR_SPARSE_MMA_MASK
	.align		4
.L_65:
        /*0098*/ 	.byte	0x03, 0x50
        /*009a*/ 	.short	0x0000


	//----- nvinfo : EIATTR_MAXREG_COUNT
	.align		4
        /*009c*/ 	.byte	0x03, 0x1b
        /*009e*/ 	.short	0x00ff


	//----- nvinfo : EIATTR_NUM_BARRIERS
	.align		4
        /*00a0*/ 	.byte	0x02, 0x4c
        /*00a2*/ 	.byte	0x01
	.zero		1


	//----- nvinfo : EIATTR_MERCURY_ISA_VERSION
	.align		4
        /*00a4*/ 	.byte	0x03, 0x5f
        /*00a6*/ 	.short	0x0101


	//----- nvinfo : EIATTR_VRC_CTA_INIT_COUNT
	.align		4
        /*00a8*/ 	.byte	0x02, 0x4a
	.zero		1
	.zero		1


	//----- nvinfo : EIATTR_EXIT_INSTR_OFFSETS
	.align		4
        /*00ac*/ 	.byte	0x04, 0x1c
        /*00ae*/ 	.short	(.L_67 - .L_66)


	//   ....[0]....
.L_66:
        /*00b0*/ 	.word	0x000000f0


	//   ....[1]....
        /*00b4*/ 	.word	0x00000930


	//----- nvinfo : EIATTR_CBANK_PARAM_SIZE
	.align		4
.L_67:
        /*00b8*/ 	.byte	0x03, 0x19
        /*00ba*/ 	.short	0x0038


	//----- nvinfo : EIATTR_PARAM_CBANK
	.align		4
        /*00bc*/ 	.byte	0x04, 0x0a
        /*00be*/ 	.short	(.L_69 - .L_68)
	.align		4
.L_68:
        /*00c0*/ 	.word	index@(.nv.constant0._Z20updateBatchCentroidsPfS_PiS0_S0_iiii)
        /*00c4*/ 	.short	0x0380
        /*00c6*/ 	.short	0x0038


	//----- nvinfo : EIATTR_SW_WAR
	.align		4
.L_69:
        /*00c8*/ 	.byte	0x04, 0x36
        /*00ca*/ 	.short	(.L_71 - .L_70)
.L_70:
        /*00cc*/ 	.word	0x00000008
.L_71:


//--------------------- .nv.info._Z19assignBatchClustersPfPiS0_ii --------------------------
	.section	.nv.info._Z19assignBatchClustersPfPiS0_ii,"",@"SHT_CUDA_INFO"
	.sectionflags	@""
	.align	4


	//----- nvinfo : EIATTR_CUDA_API_VERSION
	.align		4
        /*0000*/ 	.byte	0x04, 0x37
        /*0002*/ 	.short	(.L_73 - .L_72)
.L_72:
        /*0004*/ 	.word	0x00000082


	//----- nvinfo : EIATTR_KPARAM_INFO
	.align		4
.L_73:
        /*0008*/ 	.byte	0x04, 0x17
        /*000a*/ 	.short	(.L_75 - .L_74)
.L_74:
        /*000c*/ 	.word	0x00000000
        /*0010*/ 	.short	0x0004
        /*0012*/ 	.short	0x001c
        /*0014*/ 	.byte	0x00, 0xf0, 0x11, 0x00


	//----- nvinfo : EIATTR_KPARAM_INFO
	.align		4
.L_75:
        /*0018*/ 	.byte	0x04, 0x17
        /*001a*/ 	.short	(.L_77 - .L_76)
.L_76:
        /*001c*/ 	.word	0x00000000
        /*0020*/ 	.short	0x0003
        /*0022*/ 	.short	0x0018
        /*0024*/ 	.byte	0x00, 0xf0, 0x11, 0x00


	//----- nvinfo : EIATTR_KPARAM_INFO
	.align		4
.L_77:
        /*0028*/ 	.byte	0x04, 0x17
        /*002a*/ 	.short	(.L_79 - .L_78)
.L_78:
        /*002c*/ 	.word	0x00000000
        /*0030*/ 	.short	0x0002
        /*0032*/ 	.short	0x0010
        /*0034*/ 	.byte	0x00, 0xf5, 0x21, 0x00


	//----- nvinfo : EIATTR_KPARAM_INFO
	.align		4
.L_79:
        /*0038*/ 	.byte	0x04, 0x17
        /*003a*/ 	.short	(.L_81 - .L_80)
.L_80:
        /*003c*/ 	.word	0x00000000
        /*0040*/ 	.short	0x0001
        /*0042*/ 	.short	0x0008
        /*0044*/ 	.byte	0x00, 0xf5, 0x21, 0x00


	//----- nvinfo : EIATTR_KPARAM_INFO
	.align		4
.L_81:
        /*0048*/ 	.byte	0x04, 0x17
        /*004a*/ 	.short	(.L_83 - .L_82)
.L_82:
        /*004c*/ 	.word	0x00000000
        /*0050*/ 	.short	0x0000
        /*0052*/ 	.short	0x0000
        /*0054*/ 	.byte	0x00, 0xf5, 0x21, 0x00


	//----- nvinfo : EIATTR_SPARSE_MMA_MASK
	.align		4
.L_83:
        /*0058*/ 	.byte	0x03, 0x50
        /*005a*/ 	.short	0x0000


	//----- nvinfo : EIATTR_MAXREG_COUNT
	.align		4
        /*005c*/ 	.byte	0x03, 0x1b
        /*005e*/ 	.short	0x00ff


	//----- nvinfo : EIATTR_MERCURY_ISA_VERSION
	.align		4
        /*0060*/ 	.byte	0x03, 0x5f
        /*0062*/ 	.short	0x0101


	//----- nvinfo : EIATTR_VRC_CTA_INIT_COUNT
	.align		4
        /*0064*/ 	.byte	0x02, 0x4a
	.zero		1
	.zero		1


	//----- nvinfo : EIATTR_EXIT_INSTR_OFFSETS
	.align		4
        /*0068*/ 	.byte	0x04, 0x1c
        /*006a*/ 	.short	(.L_85 - .L_84)


	//   ....[0]....
.L_84:
        /*006c*/ 	.word	0x00000070


	//   ....[1]....
        /*0070*/ 	.word	0x00000b10


	//----- nvinfo : EIATTR_CBANK_PARAM_SIZE
	.align		4
.L_85:
        /*0074*/ 	.byte	0x03, 0x19
        /*0076*/ 	.short	0x0020


	//----- nvinfo : EIATTR_PARAM_CBANK
	.align		4
        /*0078*/ 	.byte	0x04, 0x0a
        /*007a*/ 	.short	(.L_87 - .L_86)
	.align		4
.L_86:
        /*007c*/ 	.word	index@(.nv.constant0._Z19assignBatchClustersPfPiS0_ii)
        /*0080*/ 	.short	0x0380
        /*0082*/ 	.short	0x0020


	//----- nvinfo : EIATTR_SW_WAR
	.align		4
.L_87:
        /*0084*/ 	.byte	0x04, 0x36
        /*0086*/ 	.short	(.L_89 - .L_88)
.L_88:
        /*0088*/ 	.word	0x00000008
.L_89:


//--------------------- .nv.info._Z23calculateBatchDistancesPfS_S_Piiii --------------------------
	.section	.nv.info._Z23calculateBatchDistancesPfS_S_Piiii,"",@"SHT_CUDA_INFO"
	.sectionflags	@""
	.align	4


	//----- nvinfo : EIATTR_CUDA_API_VERSION
	.align		4
        /*0000*/ 	.byte	0x04, 0x37
        /*0002*/ 	.short	(.L_91 - .L_90)
.L_90:
        /*0004*/ 	.word	0x00000082


	//----- nvinfo : EIATTR_KPARAM_INFO
	.align		4
.L_91:
        /*0008*/ 	.byte	0x04, 0x17
        /*000a*/ 	.short	(.L_93 - .L_92)
.L_92:
        /*000c*/ 	.word	0x00000000
        /*0010*/ 	.short	0x0006
        /*0012*/ 	.short	0x0028
        /*0014*/ 	.byte	0x00, 0xf0, 0x11, 0x00


	//----- nvinfo : EIATTR_KPARAM_INFO
	.align		4
.L_93:
        /*0018*/ 	.byte	0x04, 0x17
        /*001a*/ 	.short	(.L_95 - .L_94)
.L_94:
        /*001c*/ 	.word	0x00000000
        /*0020*/ 	.short	0x0005
        /*0022*/ 	.short	0x0024
        /*0024*/ 	.byte	0x00, 0xf0, 0x11, 0x00


	//----- nvinfo : EIATTR_KPARAM_INFO
	.align		4
.L_95:
        /*0028*/ 	.byte	0x04, 0x17
        /*002a*/ 	.short	(.L_97 - .L_96)
.L_96:
        /*002c*/ 	.word	0x00000000
        /*0030*/ 	.short	0x0004
        /*0032*/ 	.short	0x0020
        /*0034*/ 	.byte	0x00, 0xf0, 0x11, 0x00


	//----- nvinfo : EIATTR_KPARAM_INFO
	.align		4
.L_97:
        /*0038*/ 	.byte	0x04, 0x17
        /*003a*/ 	.short	(.L_99 - .L_98)
.L_98:
        /*003c*/ 	.word	0x00000000
        /*0040*/ 	.short	0x0003
        /*0042*/ 	.short	0x0018
        /*0044*/ 	.byte	0x00, 0xf5, 0x21, 0x00


	//----- nvinfo : EIATTR_KPARAM_INFO
	.align		4
.L_99:
        /*0048*/ 	.byte	0x04, 0x17
        /*004a*/ 	.short	(.L_101 - .L_100)
.L_100:
        /*004c*/ 	.word	0x00000000
        /*0050*/ 	.short	0x0002
        /*0052*/ 	.short	0x0010
        /*0054*/ 	.byte	0x00, 0xf5, 0x21, 0x00


	//----- nvinfo : EIATTR_KPARAM_INFO
	.align		4
.L_101:
        /*0058*/ 	.byte	0x04, 0x17
        /*005a*/ 	.short	(.L_103 - .L_102)
.L_102:
        /*005c*/ 	.word	0x00000000
        /*0060*/ 	.short	0x0001
        /*0062*/ 	.short	0x0008
        /*0064*/ 	.byte	0x00, 0xf5, 0x21, 0x00


	//----- nvinfo : EIATTR_KPARAM_INFO
	.align		4
.L_103:
        /*0068*/ 	.byte	0x04, 0x17
        /*006a*/ 	.short	(.L_105 - .L_104)
.L_104:
        /*006c*/ 	.word	0x00000000
        /*0070*/ 	.short	0x0000
        /*0072*/ 	.short	0x0000
        /*0074*/ 	.byte	0x00, 0xf5, 0x21, 0x00


	//----- nvinfo : EIATTR_SPARSE_MMA_MASK
	.align		4
.L_105:
        /*0078*/ 	.byte	0x03, 0x50
        /*007a*/ 	.short	0x0000


	//----- nvinfo : EIATTR_MAXREG_COUNT
	.align		4
        /*007c*/ 	.byte	0x03, 0x1b
        /*007e*/ 	.short	0x00ff


	//----- nvinfo : EIATTR_MERCURY_ISA_VERSION
	.align		4
        /*0080*/ 	.byte	0x03, 0x5f
        /*0082*/ 	.short	0x0101


	//----- nvinfo : EIATTR_VRC_CTA_INIT_COUNT
	.align		4
        /*0084*/ 	.byte	0x02, 0x4a
	.zero		1
	.zero		1


	//----- nvinfo : EIATTR_EXIT_INSTR_OFFSETS
	.align		4
        /*0088*/ 	.byte	0x04, 0x1c
        /*008a*/ 	.short	(.L_107 - .L_106)


	//   ....[0]....
.L_106:
        /*008c*/ 	.word	0x00000070


	//   ....[1]....
        /*0090*/ 	.word	0x000000a0


	//   ....[2]....
        /*0094*/ 	.word	0x00000a80


	//   ....[3]....
        /*0098*/ 	.word	0x00000bf0


	//   ....[4]....
        /*009c*/ 	.word	0x00000cc0


	//   ....[5]....
        /*00a0*/ 	.word	0x00000d50


	//   ....[6]....
        /*00a4*/ 	.word	0x00000db0


	//----- nvinfo : EIATTR_CRS_STACK_SIZE
	.align		4
.L_107:
        /*00a8*/ 	.byte	0x04, 0x1e
        /*00aa*/ 	.short	(.L_109 - .L_108)
.L_108:
        /*00ac*/ 	.word	0x00000000


	//----- nvinfo : EIATTR_CBANK_PARAM_SIZE
	.align		4
.L_109:
        /*00b0*/ 	.byte	0x03, 0x19
        /*00b2*/ 	.short	0x002c


	//----- nvinfo : EIATTR_PARAM_CBANK
	.align		4
        /*00b4*/ 	.byte	0x04, 0x0a
        /*00b6*/ 	.short	(.L_111 - .L_110)
	.align		4
.L_110:
        /*00b8*/ 	.word	index@(.nv.constant0._Z23calculateBatchDistancesPfS_S_Piiii)
        /*00bc*/ 	.short	0x0380
        /*00be*/ 	.short	0x002c


	//----- nvinfo : EIATTR_SW_WAR
	.align		4
.L_111:
        /*00c0*/ 	.byte	0x04, 0x36
        /*00c2*/ 	.short	(.L_113 - .L_112)
.L_112:
        /*00c4*/ 	.word	0x00000008
.L_113:


//--------------------- .nv.callgraph             --------------------------
	.section	.nv.callgraph,"",@"SHT_CUDA_CALLGRAPH"
	.align	4
	.sectionentsize	8
	.align		4
        /*0000*/ 	.word	0x00000000
	.align		4
        /*0004*/ 	.word	0xffffffff
	.align		4
        /*0008*/ 	.word	0x00000000
	.align		4
        /*000c*/ 	.word	0xfffffffe
	.align		4
        /*0010*/ 	.word	0x00000000
	.align		4
        /*0014*/ 	.word	0xfffffffd
	.align		4
        /*0018*/ 	.word	0x00000000
	.align		4
        /*001c*/ 	.word	0xfffffffc


//--------------------- .text._Z23normalizeBatchCentroidsPfPiii --------------------------
	.section	.text._Z23normalizeBatchCentroidsPfPiii,"ax",@progbits
	.align	128
        .global         _Z23normalizeBatchCentroidsPfPiii
        .type           _Z23normalizeBatchCentroidsPfPiii,@function
        .size           _Z23normalizeBatchCentroidsPfPiii,(.L_x_74 - _Z23normalizeBatchCentroidsPfPiii)
        .other          _Z23normalizeBatchCentroidsPfPiii,@"STO_CUDA_ENTRY STV_DEFAULT"
_Z23normalizeBatchCentroidsPfPiii:
.text._Z23normalizeBatchCentroidsPfPiii:
[----:B------:R-:W-:Y:S01]  /*0000*/  LDC R1, c[0x0][0x37c] ;  /* 0x0000df00ff017b82 */ /* 0x000fe20000000800 */
[----:B------:R-:W0:Y:S07]  /*0010*/  S2R R0, SR_TID.X ;  /* 0x0000000000007919 */ /* 0x000e2e0000002100 */
[----:B------:R-:W0:Y:S08]  /*0020*/  S2UR UR4, SR_CTAID.X ;  /* 0x00000000000479c3 */ /* 0x000e300000002500 */
[----:B------:R-:W0:Y:S08]  /*0030*/  LDC R3, c[0x0][0x360] ;  /* 0x0000d800ff037b82 */ /* 0x000e300000000800 */
[----:B------:R-:W1:Y:S01]  /*0040*/  LDC.64 R6, c[0x0][0x390] ;  /* 0x0000e400ff067b82 */ /* 0x000e620000000a00 */
[----:B0-----:R-:W-:Y:S01]  /*0050*/  IMAD R3, R3, UR4, R0 ;  /* 0x0000000403037c24 */ /* 0x001fe2000f8e0200 */
[----:B-1----:R-:W-:-:S04]  /*0060*/  ISETP.GE.AND P0, PT, R6, 0x1, PT ;  /* 0x000000010600780c */ /* 0x002fc80003f06270 */
[----:B------:R-:W-:-:S13]  /*0070*/  ISETP.GE.OR P0, PT, R3, R7, !P0 ;  /* 0x000000070300720c */ /* 0x000fda0004706670 */
[----:B------:R-:W-:Y:S05]  /*0080*/  @P0 EXIT ;  /* 0x000000000000094d */ /* 0x000fea0003800000 */
[----:B------:R-:W0:Y:S01]  /*0090*/  LDC.64 R4, c[0x0][0x388] ;  /* 0x0000e200ff047b82 */ /* 0x000e220000000a00 */
[C---:B------:R-:W-:Y:S01]  /*00a0*/  ISETP.GE.U32.AND P0, PT, R6.reuse, 0x8, PT ;  /* 0x000000080600780c */ /* 0x040fe20003f06070 */
[----:B------:R-:W1:Y:S01]  /*00b0*/  LDCU.64 UR6, c[0x0][0x358] ;  /* 0x00006b00ff0677ac */ /* 0x000e620008000a00 */
[----:B------:R-:W-:Y:S02]  /*00c0*/  HFMA2 R9, -RZ, RZ, 0, 0 ;  /* 0x00000000ff097431 */ /* 0x000fe400000001ff */
[C---:B------:R-:W-:Y:S01]  /*00d0*/  IMAD R2, R3.reuse, R6, RZ ;  /* 0x0000000603027224 */ /* 0x040fe200078e02ff */
[----:B------:R-:W-:Y:S01]  /*00e0*/  LOP3.LUT R17, R6, 0x7, RZ, 0xc0, !PT ;  /* 0x0000000706117812 */ /* 0x000fe200078ec0ff */
[----:B0-----:R-:W-:-:S07]  /*00f0*/  IMAD.WIDE R4, R3, 0x4, R4 ;  /* 0x0000000403047825 */ /* 0x001fce00078e0204 */
[----:B-1----:R-:W-:Y:S05]  /*0100*/  @!P0 BRA `(.L_x_0) ;  /* 0x0000000800448947 */ /* 0x002fea0003800000 */
[----:B------:R-:W0:Y:S01]  /*0110*/  LDCU.64 UR4, c[0x0][0x380] ;  /* 0x00007000ff0477ac */ /* 0x000e220008000a00 */
[----:B------:R-:W-:Y:S01]  /*0120*/  LOP3.LUT R9, R6, 0x7ffffff8, RZ, 0xc0, !PT ;  /* 0x7ffffff806097812 */ /* 0x000fe200078ec0ff */
[----:B------:R-:W-:-:S03]  /*0130*/  IMAD.MOV.U32 R8, RZ, RZ, R2 ;  /* 0x000000ffff087224 */ /* 0x000fc600078e0002 */
[----:B------:R-:W-:Y:S01]  /*0140*/  IADD3 R10, PT, PT, -R9, RZ, RZ ;  /* 0x000000ff090a7210 */ /* 0x000fe20007ffe1ff */
[----:B0-----:R-:W-:-:S04]  /*0150*/  UIADD3 UR4, UP0, UPT, UR4, 0x10, URZ ;  /* 0x0000001004047890 */ /* 0x001fc8000ff1e0ff */
[----:B------:R-:W-:-:S12]  /*0160*/  UIADD3.X UR5, UPT, UPT, URZ, UR5, URZ, UP0, !UPT ;  /* 0x00000005ff057290 */ /* 0x000fd800087fe4ff */
.L_x_17:
[----:B------:R-:W2:Y:S01]  /*0170*/  LDG.E R3, desc[UR6][R4.64] ;  /* 0x0000000604037981 */ /* 0x000ea2000c1e1900 */
[----:B0-----:R-:W-:Y:S01]  /*0180*/  MOV R7, UR5 ;  /* 0x0000000500077c02 */ /* 0x001fe20008000f00 */
[----:B------:R-:W-:-:S04]  /*0190*/  IMAD.U32 R6, RZ, RZ, UR4 ;  /* 0x00000004ff067e24 */ /* 0x000fc8000f8e00ff */
[----:B------:R-:W-:-:S05]  /*01a0*/  IMAD.WIDE R6, R8, 0x4, R6 ;  /* 0x0000000408067825 */ /* 0x000fca00078e0206 */
[----:B------:R-:W3:Y:S01]  /*01b0*/  LDG.E R0, desc[UR6][R6.64+-0x10] ;  /* 0xfffff00606007981 */ /* 0x000ee2000c1e1900 */
[----:B------:R-:W-:Y:S01]  /*01c0*/  VIADD R10, R10, 0x8 ;  /* 0x000000080a0a7836 */ /* 0x000fe20000000000 */
[----:B------:R-:W-:Y:S04]  /*01d0*/  BSSY.RECONVERGENT B2, `(.L_x_1) ;  /* 0x000000d000027945 */ /* 0x000fe80003800200 */
[----:B------:R-:W-:Y:S02]  /*01e0*/  ISETP.NE.AND P2, PT, R10, RZ, PT ;  /* 0x000000ff0a00720c */ /* 0x000fe40003f45270 */
[----:B--2---:R-:W-:-:S04]  /*01f0*/  I2FP.F32.S32 R3, R3 ;  /* 0x0000000300037245 */ /* 0x004fc80000201400 */
[----:B------:R-:W0:Y:S08]  /*0200*/  MUFU.RCP R12, R3 ;  /* 0x00000003000c7308 */ /* 0x000e300000001000 */
[----:B---3--:R-:W1:Y:S01]  /*0210*/  FCHK P0, R0, R3 ;  /* 0x0000000300007302 */ /* 0x008e620000000000 */
[----:B0-----:R-:W-:-:S04]  /*0220*/  FFMA R11, -R3, R12, 1 ;  /* 0x3f800000030b7423 */ /* 0x001fc8000000010c */
[----:B------:R-:W-:-:S04]  /*0230*/  FFMA R11, R12, R11, R12 ;  /* 0x0000000b0c0b7223 */ /* 0x000fc8000000000c */
[----:B------:R-:W-:-:S04]  /*0240*/  FFMA R12, R0, R11, RZ ;  /* 0x0000000b000c7223 */ /* 0x000fc800000000ff */
[----:B------:R-:W-:-:S04]  /*0250*/  FFMA R13, -R3, R12, R0 ;  /* 0x0000000c030d7223 */ /* 0x000fc80000000100 */
[----:B------:R-:W-:Y:S01]  /*0260*/  FFMA R11, R11, R13, R12 ;  /* 0x0000000d0b0b7223 */ /* 0x000fe2000000000c */
[----:B-1----:R-:W-:Y:S06]  /*0270*/  @!P0 BRA `(.L_x_2) ;  /* 0x0000000000088947 */ /* 0x002fec0003800000 */
[----:B------:R-:W-:-:S07]  /*0280*/  MOV R12, 0x2a0 ;  /* 0x000002a0000c7802 */ /* 0x000fce0000000f00 */
[----:B------:R-:W-:Y:S05]  /*0290*/  CALL.REL.NOINC `($__internal_0_$__cuda_sm3x_div_rn_noftz_f32_slowpath) ;  /* 0x0000001000187944 */ /* 0x000fea0003c00000 */
.L_x_2:
[----:B------:R-:W-:Y:S05]  /*02a0*/  BSYNC.RECONVERGENT B2 ;  /* 0x0000000000027941 */ /* 0x000fea0003800200 */
.L_x_1:
[----:B------:R0:W-:Y:S04]  /*02b0*/  STG.E desc[UR6][R6.64+-0x10], R11 ;  /* 0xfffff00b06007986 */ /* 0x0001e8000c101906 */
[----:B------:R-:W2:Y:S04]  /*02c0*/  LDG.E R3, desc[UR6][R4.64] ;  /* 0x0000000604037981 */ /* 0x000ea8000c1e1900 */
[----:B------:R-:W3:Y:S01]  /*02d0*/  LDG.E R0, desc[UR6][R6.64+-0xc] ;  /* 0xfffff40606007981 */ /* 0x000ee2000c1e1900 */
[----:B------:R-:W-:Y:S01]  /*02e0*/  BSSY.RECONVERGENT B2, `(.L_x_3) ;  /* 0x000000d000027945 */ /* 0x000fe20003800200 */
[----:B--2---:R-:W-:-:S04]  /*02f0*/  I2FP.F32.S32 R3, R3 ;  /* 0x0000000300037245 */ /* 0x004fc80000201400 */
[----:B------:R-:W1:Y:S08]  /*0300*/  MUFU.RCP R12, R3 ;  /* 0x00000003000c7308 */ /* 0x000e700000001000 */
[----:B---3--:R-:W2:Y:S01]  /*0310*/  FCHK P0, R0, R3 ;  /* 0x0000000300007302 */ /* 0x008ea20000000000 */
[----:B-1----:R-:W-:-:S04]  /*0320*/  FFMA R13, -R3, R12, 1 ;  /* 0x3f800000030d7423 */ /* 0x002fc8000000010c */
[----:B------:R-:W-:-:S04]  /*0330*/  FFMA R13, R12, R13, R12 ;  /* 0x0000000d0c0d7223 */ /* 0x000fc8000000000c */
[----:B------:R-:W-:-:S04]  /*0340*/  FFMA R12, R0, R13, RZ ;  /* 0x0000000d000c7223 */ /* 0x000fc800000000ff */
[----:B------:R-:W-:-:S04]  /*0350*/  FFMA R14, -R3, R12, R0 ;  /* 0x0000000c030e7223 */ /* 0x000fc80000000100 */
[----:B------:R-:W-:Y:S01]  /*0360*/  FFMA R13, R13, R14, R12 ;  /* 0x0000000e0d0d7223 */ /* 0x000fe2000000000c */
[----:B0-2---:R-:W-:Y:S06]  /*0370*/  @!P0 BRA `(.L_x_4) ;  /* 0x00000000000c8947 */ /* 0x005fec0003800000 */
[----:B------:R-:W-:-:S07]  /*0380*/  MOV R12, 0x3a0 ;  /* 0x000003a0000c7802 */ /* 0x000fce0000000f00 */
[----:B------:R-:W-:Y:S05]  /*0390*/  CALL.REL.NOINC `($__internal_0_$__cuda_sm3x_div_rn_noftz_f32_slowpath) ;  /* 0x0000000c00d87944 */ /* 0x000fea0003c00000 */
[----:B------:R-:W-:-:S07]  /*03a0*/  MOV R13, R11 ;  /* 0x0000000b000d7202 */ /* 0x000fce0000000f00 */
.L_x_4:
[----:B------:R-:W-:Y:S05]  /*03b0*/  BSYNC.RECONVERGENT B2 ;  /* 0x0000000000027941 */ /* 0x000fea0003800200 */
.L_x_3:
        /* <DEDUP_REMOVED lines=15> */
.L_x_6:
[----:B------:R-:W-:Y:S05]  /*04b0*/  BSYNC.RECONVERGENT B2 ;  /* 0x0000000000027941 */ /* 0x000fea0003800200 */
.L_x_5:
        /* <DEDUP_REMOVED lines=15> */
[----:B------:R-:W-:-:S07]  /*05b0*/  IMAD.MOV.U32 R13, RZ, RZ, R11 ;  /* 0x000000ffff0d7224 */ /* 0x000fce00078e000b */
.L_x_8:
[----:B------:R-:W-:Y:S05]  /*05c0*/  BSYNC.RECONVERGENT B2 ;  /* 0x0000000000027941 */ /* 0x000fea0003800200 */
.L_x_7:
        /* <DEDUP_REMOVED lines=15> */
.L_x_10:
[----:B------:R-:W-:Y:S05]  /*06c0*/  BSYNC.RECONVERGENT B2 ;  /* 0x0000000000027941 */ /* 0x000fea0003800200 */
.L_x_9:
        /* <DEDUP_REMOVED lines=16> */
.L_x_12:
[----:B------:R-:W-:Y:S05]  /*07d0*/  BSYNC.RECONVERGENT B2 ;  /* 0x0000000000027941 */ /* 0x000fea0003800200 */
.L_x_11:
        /* <DEDUP_REMOVED lines=15> */
.L_x_14:
[----:B------:R-:W-:Y:S05]  /*08d0*/  BSYNC.RECONVERGENT B2 ;  /* 0x0000000000027941 */ /* 0x000fea0003800200 */
.L_x_13:
        /* <DEDUP_REMOVED lines=16> */
.L_x_16:
[----:B------:R-:W-:Y:S05]  /*09e0*/  BSYNC.RECONVERGENT B2 ;  /* 0x0000000000027941 */ /* 0x000fea0003800200 */
.L_x_15:
[----:B------:R0:W-:Y:S01]  /*09f0*/  STG.E desc[UR6][R6.64+0xc], R13 ;  /* 0x00000c0d06007986 */ /* 0x0001e2000c101906 */
[----:B------:R-:W-:Y:S01]  /*0a00*/  IADD3 R8, PT, PT, R8, 0x8, RZ ;  /* 0x0000000808087810 */ /* 0x000fe20007ffe0ff */
[----:B------:R-:W-:Y:S06]  /*0a10*/  @P2 BRA `(.L_x_17) ;  /* 0xfffffff400d42947 */ /* 0x000fec000383ffff */
.L_x_0:
[----:B------:R-:W-:-:S13]  /*0a20*/  ISETP.NE.AND P0, PT, R17, RZ, PT ;  /* 0x000000ff1100720c */ /* 0x000fda0003f05270 */
[----:B------:R-:W-:Y:S05]  /*0a30*/  @!P0 EXIT ;  /* 0x000000000000894d */ /* 0x000fea0003800000 */
[----:B------:R-:W1:Y:S01]  /*0a40*/  LDCU UR4, c[0x0][0x390] ;  /* 0x00007200ff0477ac */ /* 0x000e620008000800 */
[----:B------:R-:W-:Y:S01]  /*0a50*/  ISETP.GE.U32.AND P0, PT, R17, 0x4, PT ;  /* 0x000000041100780c */ /* 0x000fe20003f06070 */
[----:B-1----:R-:W-:-:S12]  /*0a60*/  ULOP3.LUT UR4, UR4, 0x3, URZ, 0xc0, !UPT ;  /* 0x0000000304047892 */ /* 0x002fd8000f8ec0ff */
[----:B------:R-:W-:Y:S05]  /*0a70*/  @!P0 BRA `(.L_x_18) ;  /* 0x0000000400188947 */ /* 0x000fea0003800000 */
[----:B0-----:R-:W0:Y:S01]  /*0a80*/  LDC.64 R6, c[0x0][0x380] ;  /* 0x0000e000ff067b82 */ /* 0x001e220000000a00 */
[----:B------:R-:W2:Y:S01]  /*0a90*/  LDG.E R8, desc[UR6][R4.64] ;  /* 0x0000000604087981 */ /* 0x000ea2000c1e1900 */
[----:B------:R-:W-:-:S04]  /*0aa0*/  IMAD.IADD R3, R2, 0x1, R9 ;  /* 0x0000000102037824 */ /* 0x000fc800078e0209 */
[----:B0-----:R-:W-:-:S05]  /*0ab0*/  IMAD.WIDE R6, R3, 0x4, R6 ;  /* 0x0000000403067825 */ /* 0x001fca00078e0206 */
[----:B------:R-:W3:Y:S01]  /*0ac0*/  LDG.E R0, desc[UR6][R6.64] ;  /* 0x0000000606007981 */ /* 0x000ee2000c1e1900 */
[----:B------:R-:W-:Y:S01]  /*0ad0*/  BSSY.RECONVERGENT B2, `(.L_x_19) ;  /* 0x000000c000027945 */ /* 0x000fe20003800200 */
[----:B--2---:R-:W-:-:S04]  /*0ae0*/  I2FP.F32.S32 R3, R8 ;  /* 0x0000000800037245 */ /* 0x004fc80000201400 */
[----:B------:R-:W0:Y:S02]  /*0af0*/  MUFU.RCP R8, R3 ;  /* 0x0000000300087308 */ /* 0x000e240000001000 */
[----:B0-----:R-:W-:-:S04]  /*0b00*/  FFMA R11, -R3, R8, 1 ;  /* 0x3f800000030b7423 */ /* 0x001fc80000000108 */
[----:B------:R-:W-:Y:S02]  /*0b10*/  FFMA R11, R8, R11, R8 ;  /* 0x0000000b080b7223 */ /* 0x000fe40000000008 */
[----:B---3--:R-:W0:Y:S02]  /*0b20*/  FCHK P0, R0, R3 ;  /* 0x0000000300007302 */ /* 0x008e240000000000 */
[----:B------:R-:W-:-:S04]  /*0b30*/  FFMA R8, R0, R11, RZ ;  /* 0x0000000b00087223 */ /* 0x000fc800000000ff */
[----:B------:R-:W-:-:S04]  /*0b40*/  FFMA R10, -R3, R8, R0 ;  /* 0x00000008030a7223 */ /* 0x000fc80000000100 */
[----:B------:R-:W-:Y:S01]  /*0b50*/  FFMA R11, R11, R10, R8 ;  /* 0x0000000a0b0b7223 */ /* 0x000fe20000000008 */
[----:B0-----:R-:W-:Y:S06]  /*0b60*/  @!P0 BRA `(.L_x_20) ;  /* 0x0000000000088947 */ /* 0x001fec0003800000 */
[----:B------:R-:W-:-:S07]  /*0b70*/  MOV R12, 0xb90 ;  /* 0x00000b90000c7802 */ /* 0x000fce0000000f00 */
[----:B------:R-:W-:Y:S05]  /*0b80*/  CALL.REL.NOINC `($__internal_0_$__cuda_sm3x_div_rn_noftz_f32_slowpath) ;  /* 0x0000000400dc7944 */ /* 0x000fea0003c00000 */
.L_x_20:
[----:B------:R-:W-:Y:S05]  /*0b90*/  BSYNC.RECONVERGENT B2 ;  /* 0x0000000000027941 */ /* 0x000fea0003800200 */
.L_x_19:
        /* <DEDUP_REMOVED lines=16> */
.L_x_22:
[----:B------:R-:W-:Y:S05]  /*0ca0*/  BSYNC.RECONVERGENT B2 ;  /* 0x0000000000027941 */ /* 0x000fea0003800200 */
.L_x_21:
        /* <DEDUP_REMOVED lines=15> */
.L_x_24:
[----:B------:R-:W-:Y:S05]  /*0da0*/  BSYNC.RECONVERGENT B2 ;  /* 0x0000000000027941 */ /* 0x000fea0003800200 */
.L_x_23:
        /* <DEDUP_REMOVED lines=16> */
.L_x_26:
[----:B------:R-:W-:Y:S05]  /*0eb0*/  BSYNC.RECONVERGENT B2 ;  /* 0x0000000000027941 */ /* 0x000fea0003800200 */
.L_x_25:
[----:B------:R1:W-:Y:S01]  /*0ec0*/  STG.E desc[UR6][R6.64+0xc], R13 ;  /* 0x00000c0d06007986 */ /* 0x0003e2000c101906 */
[----:B------:R-:W-:-:S07]  /*0ed0*/  IADD3 R9, PT, PT, R9, 0x4, RZ ;  /* 0x0000000409097810 */ /* 0x000fce0007ffe0ff */
.L_x_18:
[----:B------:R-:W-:-:S13]  /*0ee0*/  ISETP.NE.AND P0, PT, RZ, UR4, PT ;  /* 0x00000004ff007c0c */ /* 0x000fda000bf05270 */
[----:B------:R-:W-:Y:S05]  /*0ef0*/  @!P0 EXIT ;  /* 0x000000000000894d */ /* 0x000fea0003800000 */
[----:B------:R-:W-:-:S09]  /*0f00*/  UISETP.NE.AND UP0, UPT, UR4, 0x1, UPT ;  /* 0x000000010400788c */ /* 0x000fd2000bf05270 */
[----:B------:R-:W-:Y:S05]  /*0f10*/  BRA.U !UP0, `(.L_x_27) ;  /* 0x0000000108947547 */ /* 0x000fea000b800000 */
[----:B01----:R-:W0:Y:S01]  /*0f20*/  LDC.64 R6, c[0x0][0x380] ;  /* 0x0000e000ff067b82 */ /* 0x003e220000000a00 */
[----:B------:R-:W2:Y:S01]  /*0f30*/  LDG.E R3, desc[UR6][R4.64] ;  /* 0x0000000604037981 */ /* 0x000ea2000c1e1900 */
[----:B------:R-:W-:-:S05]  /*0f40*/  IADD3 R11, PT, PT, R2, R9, RZ ;  /* 0x00000009020b7210 */ /* 0x000fca0007ffe0ff */
        /* <DEDUP_REMOVED lines=14> */
.L_x_29:
[----:B------:R-:W-:Y:S05]  /*1030*/  BSYNC.RECONVERGENT B2 ;  /* 0x0000000000027941 */ /* 0x000fea0003800200 */
.L_x_28:
        /* <DEDUP_REMOVED lines=16> */
.L_x_31:
[----:B------:R-:W-:Y:S05]  /*1140*/  BSYNC.RECONVERGENT B2 ;  /* 0x0000000000027941 */ /* 0x000fea0003800200 */
.L_x_30:
[----:B------:R2:W-:Y:S01]  /*1150*/  STG.E desc[UR6][R6.64+0x4], R13 ;  /* 0x0000040d06007986 */ /* 0x0005e2000c101906 */
[----:B------:R-:W-:-:S07]  /*1160*/  IADD3 R9, PT, PT, R9, 0x2, RZ ;  /* 0x0000000209097810 */ /* 0x000fce0007ffe0ff */
.L_x_27:
[----:B------:R-:W3:Y:S02]  /*1170*/  LDC R0, c[0x0][0x390] ;  /* 0x0000e400ff007b82 */ /* 0x000ee40000000800 */
[----:B---3--:R-:W-:-:S04]  /*1180*/  LOP3.LUT R0, R0, 0x1, RZ, 0xc0, !PT ;  /* 0x0000000100007812 */ /* 0x008fc800078ec0ff */
[----:B------:R-:W-:-:S13]  /*1190*/  ISETP.NE.U32.AND P0, PT, R0, 0x1, PT ;  /* 0x000000010000780c */ /* 0x000fda0003f05070 */
[----:B------:R-:W-:Y:S05]  /*11a0*/  @P0 EXIT ;  /* 0x000000000000094d */ /* 0x000fea0003800000 */
[----:B012---:R-:W0:Y:S01]  /*11b0*/  LDC.64 R6, c[0x0][0x380] ;  /* 0x0000e000ff067b82 */ /* 0x007e220000000a00 */
        /* <DEDUP_REMOVED lines=16> */
[----:B------:R-:W-:-:S07]  /*12c0*/  IMAD.MOV.U32 R9, RZ, RZ, R11 ;  /* 0x000000ffff097224 */ /* 0x000fce00078e000b */
.L_x_33:
[----:B------:R-:W-:Y:S05]  /*12d0*/  BSYNC.RECONVERGENT B2 ;  /* 0x0000000000027941 */ /* 0x000fea0003800200 */
.L_x_32:
[----:B------:R-:W-:Y:S01]  /*12e0*/  STG.E desc[UR6][R6.64], R9 ;  /* 0x0000000906007986 */ /* 0x000fe2000c101906 */
[----:B------:R-:W-:Y:S05]  /*12f0*/  EXIT ;  /* 0x000000000000794d */ /* 0x000fea0003800000 */
        .weak           $__internal_0_$__cuda_sm3x_div_rn_noftz_f32_slowpath
        .type           $__internal_0_$__cuda_sm3x_div_rn_noftz_f32_slowpath,@function
        .size           $__internal_0_$__cuda_sm3x_div_rn_noftz_f32_slowpath,(.L_x_74 - $__internal_0_$__cuda_sm3x_div_rn_noftz_f32_slowpath)
$__internal_0_$__cuda_sm3x_div_rn_noftz_f32_slowpath:
[----:B------:R-:W-:Y:S01]  /*1300*/  SHF.R.U32.HI R11, RZ, 0x17, R3 ;  /* 0x00000017ff0b7819 */ /* 0x000fe20000011603 */
[----:B------:R-:W-:Y:S01]  /*1310*/  BSSY.RECONVERGENT B0, `(.L_x_34) ;  /* 0x0000062000007945 */ /* 0x000fe20003800200 */
[----:B------:R-:W-:Y:S02]  /*1320*/  SHF.R.U32.HI R13, RZ, 0x17, R0 ;  /* 0x00000017ff0d7819 */ /* 0x000fe40000011600 */
[----:B------:R-:W-:Y:S02]  /*1330*/  LOP3.LUT R11, R11, 0xff, RZ, 0xc0, !PT ;  /* 0x000000ff0b0b7812 */ /* 0x000fe400078ec0ff */
[----:B------:R-:W-:Y:S02]  /*1340*/  LOP3.LUT R16, R13, 0xff, RZ, 0xc0, !PT ;  /* 0x000000ff0d107812 */ /* 0x000fe400078ec0ff */
[----:B------:R-:W-:Y:S02]  /*1350*/  IADD3 R15, PT, PT, R11, -0x1, RZ ;  /* 0xffffffff0b0f7810 */ /* 0x000fe40007ffe0ff */
[----:B------:R-:W-:-:S02]  /*1360*/  IADD3 R14, PT, PT, R16, -0x1, RZ ;  /* 0xffffffff100e7810 */ /* 0x000fc40007ffe0ff */
[----:B------:R-:W-:-:S04]  /*1370*/  ISETP.GT.U32.AND P0, PT, R15, 0xfd, PT ;  /* 0x000000fd0f00780c */ /* 0x000fc80003f04070 */
[----:B------:R-:W-:-:S13]  /*1380*/  ISETP.GT.U32.OR P0, PT, R14, 0xfd, P0 ;  /* 0x000000fd0e00780c */ /* 0x000fda0000704470 */
[----:B------:R-:W-:Y:S01]  /*1390*/  @!P0 IMAD.MOV.U32 R13, RZ, RZ, RZ ;  /* 0x000000ffff0d8224 */ /* 0x000fe200078e00ff */
[----:B------:R-:W-:Y:S06]  /*13a0*/  @!P0 BRA `(.L_x_35) ;  /* 0x00000000005c8947 */ /* 0x000fec0003800000 */
[----:B------:R-:W-:Y:S02]  /*13b0*/  FSETP.GTU.FTZ.AND P0, PT, |R0|, +INF , PT ;  /* 0x7f8000000000780b */ /* 0x000fe40003f1c200 */
[----:B------:R-:W-:-:S04]  /*13c0*/  FSETP.GTU.FTZ.AND P1, PT, |R3|, +INF , PT ;  /* 0x7f8000000300780b */ /* 0x000fc80003f3c200 */
[----:B------:R-:W-:-:S13]  /*13d0*/  PLOP3.LUT P0, PT, P0, P1, PT, 0xf8, 0x8f ;  /* 0x00000000008f781c */ /* 0x000fda0000703f70 */
[----:B------:R-:W-:Y:S05]  /*13e0*/  @P0 BRA `(.L_x_36) ;  /* 0x00000004004c0947 */ /* 0x000fea0003800000 */
[----:B------:R-:W-:-:S13]  /*13f0*/  LOP3.LUT P0, RZ, R3, 0x7fffffff, R0, 0xc8, !PT ;  /* 0x7fffffff03ff7812 */ /* 0x000fda000780c800 */
[----:B------:R-:W-:Y:S05]  /*1400*/  @!P0 BRA `(.L_x_37) ;  /* 0x00000004003c8947 */ /* 0x000fea0003800000 */
[C---:B------:R-:W-:Y:S02]  /*1410*/  FSETP.NEU.FTZ.AND P3, PT, |R0|.reuse, +INF , PT ;  /* 0x7f8000000000780b */ /* 0x040fe40003f7d200 */
[----:B------:R-:W-:Y:S02]  /*1420*/  FSETP.NEU.FTZ.AND P1, PT, |R3|, +INF , PT ;  /* 0x7f8000000300780b */ /* 0x000fe40003f3d200 */
[----:B------:R-:W-:-:S11]  /*1430*/  FSETP.NEU.FTZ.AND P0, PT, |R0|, +INF , PT ;  /* 0x7f8000000000780b */ /* 0x000fd60003f1d200 */
[----:B------:R-:W-:Y:S05]  /*1440*/  @!P1 BRA !P3, `(.L_x_37) ;  /* 0x00000004002c9947 */ /* 0x000fea0005800000 */
[----:B------:R-:W-:-:S04]  /*1450*/  LOP3.LUT P3, RZ, R0, 0x7fffffff, RZ, 0xc0, !PT ;  /* 0x7fffffff00ff7812 */ /* 0x000fc8000786c0ff */
[----:B------:R-:W-:-:S13]  /*1460*/  PLOP3.LUT P1, PT, P1, P3, PT, 0x2f, 0xf2 ;  /* 0x0000000000f2781c */ /* 0x000fda0000f26577 */
[----:B------:R-:W-:Y:S05]  /*1470*/  @P1 BRA `(.L_x_38) ;  /* 0x0000000400181947 */ /* 0x000fea0003800000 */
[----:B------:R-:W-:-:S04]  /*1480*/  LOP3.LUT P1, RZ, R3, 0x7fffffff, RZ, 0xc0, !PT ;  /* 0x7fffffff03ff7812 */ /* 0x000fc8000782c0ff */
[----:B------:R-:W-:-:S13]  /*1490*/  PLOP3.LUT P0, PT, P0, P1, PT, 0x2f, 0xf2 ;  /* 0x0000000000f2781c */ /* 0x000fda0000702577 */
[----:B------:R-:W-:Y:S05]  /*14a0*/  @P0 BRA `(.L_x_39) ;  /* 0x0000000400000947 */ /* 0x000fea0003800000 */
[----:B------:R-:W-:Y:S02]  /*14b0*/  ISETP.GE.AND P0, PT, R14, RZ, PT ;  /* 0x000000ff0e00720c */ /* 0x000fe40003f06270 */
[----:B------:R-:W-:-:S11]  /*14c0*/  ISETP.GE.AND P1, PT, R15, RZ, PT ;  /* 0x000000ff0f00720c */ /* 0x000fd60003f26270 */
[----:B------:R-:W-:Y:S01]  /*14d0*/  @P0 MOV R13, RZ ;  /* 0x000000ff000d0202 */ /* 0x000fe20000000f00 */
[----:B------:R-:W-:Y:S01]  /*14e0*/  @!P0 FFMA R0, R0, 1.84467440737095516160e+19, RZ ;  /* 0x5f80000000008823 */ /* 0x000fe200000000ff */
[----:B------:R-:W-:Y:S01]  /*14f0*/  @!P0 MOV R13, 0xffffffc0 ;  /* 0xffffffc0000d8802 */ /* 0x000fe20000000f00 */
[----:B------:R-:W-:-:S04]  /*1500*/  @!P1 FFMA R3, R3, 1.84467440737095516160e+19, RZ ;  /* 0x5f80000003039823 */ /* 0x000fc800000000ff */
[----:B------:R-:W-:-:S07]  /*1510*/  @!P1 VIADD R13, R13, 0x40 ;  /* 0x000000400d0d9836 */ /* 0x000fce0000000000 */
.L_x_35:
[----:B------:R-:W-:Y:S01]  /*1520*/  LEA R14, R11, 0xc0800000, 0x17 ;  /* 0xc08000000b0e7811 */ /* 0x000fe200078eb8ff */
[----:B------:R-:W-:Y:S03]  /*1530*/  BSSY.RECONVERGENT B1, `(.L_x_40) ;  /* 0x0000036000017945 */ /* 0x000fe60003800200 */
[----:B------:R-:W-:Y:S02]  /*1540*/  IADD3 R18, PT, PT, -R14, R3, RZ ;  /* 0x000000030e127210 */ /* 0x000fe40007ffe1ff */
[----:B------:R-:W-:Y:S02]  /*1550*/  IADD3 R14, PT, PT, R16, -0x7f, RZ ;  /* 0xffffff81100e7810 */ /* 0x000fe40007ffe0ff */
[----:B------:R-:W0:Y:S01]  /*1560*/  MUFU.RCP R3, R18 ;  /* 0x0000001200037308 */ /* 0x000e220000001000 */
[----:B------:R-:W-:Y:S02]  /*1570*/  FADD.FTZ R15, -R18, -RZ ;  /* 0x800000ff120f7221 */ /* 0x000fe40000010100 */
[C---:B------:R-:W-:Y:S01]  /*1580*/  IMAD R0, R14.reuse, -0x800000, R0 ;  /* 0xff8000000e007824 */ /* 0x040fe200078e0200 */
[----:B------:R-:W-:-:S05]  /*1590*/  IADD3 R14, PT, PT, R14, 0x7f, -R11 ;  /* 0x0000007f0e0e7810 */ /* 0x000fca0007ffe80b */
[----:B------:R-:W-:Y:S02]  /*15a0*/  IMAD.IADD R14, R14, 0x1, R13 ;  /* 0x000000010e0e7824 */ /* 0x000fe400078e020d */
[----:B0-----:R-:W-:-:S04]  /*15b0*/  FFMA R16, R3, R15, 1 ;  /* 0x3f80000003107423 */ /* 0x001fc8000000000f */
[----:B------:R-:W-:-:S04]  /*15c0*/  FFMA R3, R3, R16, R3 ;  /* 0x0000001003037223 */ /* 0x000fc80000000003 */
[----:B------:R-:W-:-:S04]  /*15d0*/  FFMA R16, R0, R3, RZ ;  /* 0x0000000300107223 */ /* 0x000fc800000000ff */
[----:B------:R-:W-:-:S04]  /*15e0*/  FFMA R19, R15, R16, R0 ;  /* 0x000000100f137223 */ /* 0x000fc80000000000 */
[----:B------:R-:W-:-:S04]  /*15f0*/  FFMA R16, R3, R19, R16 ;  /* 0x0000001303107223 */ /* 0x000fc80000000010 */
[----:B------:R-:W-:-:S04]  /*1600*/  FFMA R15, R15, R16, R0 ;  /* 0x000000100f0f7223 */ /* 0x000fc80000000000 */
[----:B------:R-:W-:-:S05]  /*1610*/  FFMA R0, R3, R15, R16 ;  /* 0x0000000f03007223 */ /* 0x000fca0000000010 */
[----:B------:R-:W-:-:S04]  /*1620*/  SHF.R.U32.HI R11, RZ, 0x17, R0 ;  /* 0x00000017ff0b7819 */ /* 0x000fc80000011600 */
[----:B------:R-:W-:-:S04]  /*1630*/  LOP3.LUT R11, R11, 0xff, RZ, 0xc0, !PT ;  /* 0x000000ff0b0b7812 */ /* 0x000fc800078ec0ff */
[----:B------:R-:W-:-:S04]  /*1640*/  IADD3 R18, PT, PT, R11, R14, RZ ;  /* 0x0000000e0b127210 */ /* 0x000fc80007ffe0ff */
[----:B------:R-:W-:-:S04]  /*1650*/  IADD3 R11, PT, PT, R18, -0x1, RZ ;  /* 0xffffffff120b7810 */ /* 0x000fc80007ffe0ff */
[----:B------:R-:W-:-:S13]  /*1660*/  ISETP.GE.U32.AND P0, PT, R11, 0xfe, PT ;  /* 0x000000fe0b00780c */ /* 0x000fda0003f06070 */
[----:B------:R-:W-:Y:S05]  /*1670*/  @!P0 BRA `(.L_x_41) ;  /* 0x0000000000808947 */ /* 0x000fea0003800000 */
[----:B------:R-:W-:-:S13]  /*1680*/  ISETP.GT.AND P0, PT, R18, 0xfe, PT ;  /* 0x000000fe1200780c */ /* 0x000fda0003f04270 */
[----:B------:R-:W-:Y:S05]  /*1690*/  @P0 BRA `(.L_x_42) ;  /* 0x00000000006c0947 */ /* 0x000fea0003800000 */
[----:B------:R-:W-:-:S13]  /*16a0*/  ISETP.GE.AND P0, PT, R18, 0x1, PT ;  /* 0x000000011200780c */ /* 0x000fda0003f06270 */
[----:B------:R-:W-:Y:S05]  /*16b0*/  @P0 BRA `(.L_x_43) ;  /* 0x0000000000740947 */ /* 0x000fea0003800000 */
[----:B------:R-:W-:Y:S02]  /*16c0*/  ISETP.GE.AND P0, PT, R18, -0x18, PT ;  /* 0xffffffe81200780c */ /* 0x000fe40003f06270 */
[----:B------:R-:W-:-:S11]  /*16d0*/  LOP3.LUT R0, R0, 0x80000000, RZ, 0xc0, !PT ;  /* 0x8000000000007812 */ /* 0x000fd600078ec0ff */
[----:B------:R-:W-:Y:S05]  /*16e0*/  @!P0 BRA `(.L_x_43) ;  /* 0x0000000000688947 */ /* 0x000fea0003800000 */
[-CC-:B------:R-:W-:Y:S01]  /*16f0*/  FFMA.RZ R11, R3, R15.reuse, R16.reuse ;  /* 0x0000000f030b7223 */ /* 0x180fe2000000c010 */
[C---:B------:R-:W-:Y:S01]  /*1700*/  VIADD R14, R18.reuse, 0x20 ;  /* 0x00000020120e7836 */ /* 0x040fe20000000000 */
[C---:B------:R-:W-:Y:S02]  /*1710*/  ISETP.NE.AND P3, PT, R18.reuse, RZ, PT ;  /* 0x000000ff1200720c */ /* 0x040fe40003f65270 */
[C---:B------:R-:W-:Y:S02]  /*1720*/  ISETP.NE.AND P1, PT, R18.reuse, RZ, PT ;  /* 0x000000ff1200720c */ /* 0x040fe40003f25270 */
[----:B------:R-:W-:Y:S01]  /*1730*/  LOP3.LUT R13, R11, 0x7fffff, RZ, 0xc0, !PT ;  /* 0x007fffff0b0d7812 */ /* 0x000fe200078ec0ff */
[CCC-:B------:R-:W-:Y:S01]  /*1740*/  FFMA.RP R11, R3.reuse, R15.reuse, R16.reuse ;  /* 0x0000000f030b7223 */ /* 0x1c0fe20000008010 */
[----:B------:R-:W-:Y:S01]  /*1750*/  FFMA.RM R16, R3, R15, R16 ;  /* 0x0000000f03107223 */ /* 0x000fe20000004010 */
[----:B------:R-:W-:Y:S02]  /*1760*/  IADD3 R3, PT, PT, -R18, RZ, RZ ;  /* 0x000000ff12037210 */ /* 0x000fe40007ffe1ff */
[----:B------:R-:W-:-:S02]  /*1770*/  LOP3.LUT R13, R13, 0x800000, RZ, 0xfc, !PT ;  /* 0x008000000d0d7812 */ /* 0x000fc400078efcff */
[----:B------:R-:W-:Y:S02]  /*1780*/  FSETP.NEU.FTZ.AND P0, PT, R11, R16, PT ;  /* 0x000000100b00720b */ /* 0x000fe40003f1d000 */
[----:B------:R-:W-:Y:S02]  /*1790*/  SHF.L.U32 R14, R13, R14, RZ ;  /* 0x0000000e0d0e7219 */ /* 0x000fe400000006ff */
[----:B------:R-:W-:Y:S02]  /*17a0*/  SEL R16, R3, RZ, P3 ;  /* 0x000000ff03107207 */ /* 0x000fe40001800000 */
[----:B------:R-:W-:Y:S02]  /*17b0*/  ISETP.NE.AND P1, PT, R14, RZ, P1 ;  /* 0x000000ff0e00720c */ /* 0x000fe40000f25270 */
[----:B------:R-:W-:Y:S02]  /*17c0*/  SHF.R.U32.HI R16, RZ, R16, R13 ;  /* 0x00000010ff107219 */ /* 0x000fe4000001160d */
[----:B------:R-:W-:-:S02]  /*17d0*/  PLOP3.LUT P0, PT, P0, P1, PT, 0xf8, 0x8f ;  /* 0x00000000008f781c */ /* 0x000fc40000703f70 */
[----:B------:R-:W-:Y:S02]  /*17e0*/  SHF.R.U32.HI R14, RZ, 0x1, R16 ;  /* 0x00000001ff0e7819 */ /* 0x000fe40000011610 */
[----:B------:R-:W-:-:S04]  /*17f0*/  SEL R3, RZ, 0x1, !P0 ;  /* 0x00000001ff037807 */ /* 0x000fc80004000000 */
[----:B------:R-:W-:-:S04]  /*1800*/  LOP3.LUT R3, R3, 0x1, R14, 0xf8, !PT ;  /* 0x0000000103037812 */ /* 0x000fc800078ef80e */
[----:B------:R-:W-:-:S04]  /*1810*/  LOP3.LUT R3, R3, R16, RZ, 0xc0, !PT ;  /* 0x0000001003037212 */ /* 0x000fc800078ec0ff */
[----:B------:R-:W-:-:S04]  /*1820*/  IADD3 R3, PT, PT, R14, R3, RZ ;  /* 0x000000030e037210 */ /* 0x000fc80007ffe0ff */
[----:B------:R-:W-:Y:S01]  /*1830*/  LOP3.LUT R0, R3, R0, RZ, 0xfc, !PT ;  /* 0x0000000003007212 */ /* 0x000fe200078efcff */
[----:B------:R-:W-:Y:S06]  /*1840*/  BRA `(.L_x_43) ;  /* 0x0000000000107947 */ /* 0x000fec0003800000 */
.L_x_42:
[----:B------:R-:W-:-:S04]  /*1850*/  LOP3.LUT R0, R0, 0x80000000, RZ, 0xc0, !PT ;  /* 0x8000000000007812 */ /* 0x000fc800078ec0ff */
[----:B------:R-:W-:Y:S01]  /*1860*/  LOP3.LUT R0, R0, 0x7f800000, RZ, 0xfc, !PT ;  /* 0x7f80000000007812 */ /* 0x000fe200078efcff */
[----:B------:R-:W-:Y:S06]  /*1870*/  BRA `(.L_x_43) ;  /* 0x0000000000047947 */ /* 0x000fec0003800000 */
.L_x_41:
[----:B------:R-:W-:-:S07]  /*1880*/  IMAD R0, R14, 0x800000, R0 ;  /* 0x008000000e007824 */ /* 0x000fce00078e0200 */
.L_x_43:
[----:B------:R-:W-:Y:S05]  /*1890*/  BSYNC.RECONVERGENT B1 ;  /* 0x0000000000017941 */ /* 0x000fea0003800200 */
.L_x_40:
[----:B------:R-:W-:Y:S05]  /*18a0*/  BRA `(.L_x_44) ;  /* 0x0000000000207947 */ /* 0x000fea0003800000 */
.L_x_39:
[----:B------:R-:W-:-:S04]  /*18b0*/  LOP3.LUT R0, R3, 0x80000000, R0, 0x48, !PT ;  /* 0x8000000003007812 */ /* 0x000fc800078e4800 */
[----:B------:R-:W-:Y:S01]  /*18c0*/  LOP3.LUT R0, R0, 0x7f800000, RZ, 0xfc, !PT ;  /* 0x7f80000000007812 */ /* 0x000fe200078efcff */
[----:B------:R-:W-:Y:S06]  /*18d0*/  BRA `(.L_x_44) ;  /* 0x0000000000147947 */ /* 0x000fec0003800000 */
.L_x_38:
[----:B------:R-:W-:Y:S01]  /*18e0*/  LOP3.LUT R0, R3, 0x80000000, R0, 0x48, !PT ;  /* 0x8000000003007812 */ /* 0x000fe200078e4800 */
[----:B------:R-:W-:Y:S06]  /*18f0*/  BRA `(.L_x_44) ;  /* 0x00000000000c7947 */ /* 0x000fec0003800000 */
.L_x_37:
[----:B------:R-:W0:Y:S01]  /*1900*/  MUFU.RSQ R0, -QNAN ;  /* 0xffc0000000007908 */ /* 0x000e220000001400 */
[----:B------:R-:W-:Y:S05]  /*1910*/  BRA `(.L_x_44) ;  /* 0x0000000000047947 */ /* 0x000fea0003800000 */
.L_x_36:
[----:B------:R-:W-:-:S07]  /*1920*/  FADD.FTZ R0, R0, R3 ;  /* 0x0000000300007221 */ /* 0x000fce0000010000 */
.L_x_44:
[----:B------:R-:W-:Y:S05]  /*1930*/  BSYNC.RECONVERGENT B0 ;  /* 0x0000000000007941 */ /* 0x000fea0003800200 */
.L_x_34:
[----:B------:R-:W-:Y:S01]  /*1940*/  HFMA2 R13, -RZ, RZ, 0, 0 ;  /* 0x00000000ff0d7431 */ /* 0x000fe200000001ff */
[----:B0-----:R-:W-:-:S03]  /*1950*/  MOV R11, R0 ;  /* 0x00000000000b7202 */ /* 0x001fc60000000f00 */
[----:B------:R-:W-:Y:S05]  /*1960*/  RET.REL.NODEC R12 `(_Z23normalizeBatchCentroidsPfPiii) ;  /* 0xffffffe40ca47950 */ /* 0x000fea0003c3ffff */
.L_x_45:
[----:B------:R-:W-:-:S00]  /*1970*/  BRA `(.L_x_45) ;  /* 0xfffffffc00fc7947 */ /* 0x000fc0000383ffff */
[----:B------:R-:W-:-:S00]  /*1980*/  NOP ;  /* 0x0000000000007918 */ /* 0x000fc00000000000 */
[----:B------:R-:W-:-:S00]  /*1990*/  NOP ;  /* 0x0000000000007918 */ /* 0x000fc00000000000 */
[----:B------:R-:W-:-:S00]  /*19a0*/  NOP ;  /* 0x0000000000007918 */ /* 0x000fc00000000000 */
[----:B------:R-:W-:-:S00]  /*19b0*/  NOP ;  /* 0x0000000000007918 */ /* 0x000fc00000000000 */
[----:B------:R-:W-:-:S00]  /*19c0*/  NOP ;  /* 0x0000000000007918 */ /* 0x000fc00000000000 */
[----:B------:R-:W-:-:S00]  /*19d0*/  NOP ;  /* 0x0000000000007918 */ /* 0x000fc00000000000 */
[----:B------:R-:W-:-:S00]  /*19e0*/  NOP ;  /* 0x0000000000007918 */ /* 0x000fc00000000000 */
[----:B------:R-:W-:-:S00]  /*19f0*/  NOP ;  /* 0x0000000000007918 */ /* 0x000fc00000000000 */
.L_x_74:


//--------------------- .text._Z20updateBatchCentroidsPfS_PiS0_S0_iiii --------------------------
	.section	.text._Z20updateBatchCentroidsPfS_PiS0_S0_iiii,"ax",@progbits
	.align	128
        .global         _Z20updateBatchCentroidsPfS_PiS0_S0_iiii
        .type           _Z20updateBatchCentroidsPfS_PiS0_S0_iiii,@function
        .size           _Z20updateBatchCentroidsPfS_PiS0_S0_iiii,(.L_x_77 - _Z20updateBatchCentroidsPfS_PiS0_S0_iiii)
        .other          _Z20updateBatchCentroidsPfS_PiS0_S0_iiii,@"STO_CUDA_ENTRY STV_DEFAULT"
_Z20updateBatchCentroidsPfS_PiS0_S0_iiii:
.text._Z20updateBatchCentroidsPfS_PiS0_S0_iiii:
[----:B------:R-:W-:Y:S01]  /*0000*/  LDC R1, c[0x0][0x37c] ;  /* 0x0000df00ff017b82 */ /* 0x000fe20000000800 */
[----:B------:R-:W0:Y:S07]  /*0010*/  S2R R0, SR_TID.X ;  /* 0x0000000000007919 */ /* 0x000e2e0000002100 */
[----:B------:R-:W0:Y:S01]  /*0020*/  S2UR UR5, SR_CTAID.X ;  /* 0x00000000000579c3 */ /* 0x000e220000002500 */
[----:B------:R-:W1:Y:S01]  /*0030*/  LDCU.64 UR12, c[0x0][0x3b0] ;  /* 0x00007600ff0c77ac */ /* 0x000e620008000a00 */
[----:B------:R-:W2:Y:S06]  /*0040*/  LDCU.64 UR10, c[0x0][0x358] ;  /* 0x00006b00ff0a77ac */ /* 0x000eac0008000a00 */
[----:B------:R-:W0:Y:S01]  /*0050*/  LDC R5, c[0x0][0x360] ;  /* 0x0000d800ff057b82 */ /* 0x000e220000000800 */
[----:B-1----:R-:W-:Y:S01]  /*0060*/  UIMAD UR4, UR13, UR12, URZ ;  /* 0x0000000c0d0472a4 */ /* 0x002fe2000f8e02ff */
[----:B0-----:R-:W-:-:S05]  /*0070*/  IMAD R5, R5, UR5, R0 ;  /* 0x0000000505057c24 */ /* 0x001fca000f8e0200 */
[----:B------:R-:W-:-:S05]  /*0080*/  ISETP.GE.AND P0, PT, R5, UR4, PT ;  /* 0x0000000405007c0c */ /* 0x000fca000bf06270 */
[----:B------:R-:W0:Y:S08]  /*0090*/  LDCU UR4, c[0x0][0x3a8] ;  /* 0x00007500ff0477ac */ /* 0x000e300008000800 */
[----:B------:R-:W1:Y:S01]  /*00a0*/  @!P0 LDC.64 R2, c[0x0][0x388] ;  /* 0x0000e200ff028b82 */ /* 0x000e620000000a00 */
[C---:B0-----:R-:W-:Y:S01]  /*00b0*/  ISETP.GE.AND P1, PT, R5.reuse, UR4, PT ;  /* 0x0000000405007c0c */ /* 0x041fe2000bf26270 */
[----:B-1----:R-:W-:-:S05]  /*00c0*/  @!P0 IMAD.WIDE R2, R5, 0x4, R2 ;  /* 0x0000000405028825 */ /* 0x002fca00078e0202 */
[----:B--2---:R0:W-:Y:S01]  /*00d0*/  @!P0 STG.E desc[UR10][R2.64], RZ ;  /* 0x000000ff02008986 */ /* 0x0041e2000c10190a */
[----:B------:R-:W-:Y:S06]  /*00e0*/  BAR.SYNC.DEFER_BLOCKING 0x0 ;  /* 0x0000000000007b1d */ /* 0x000fec0000010000 */
[----:B------:R-:W-:Y:S05]  /*00f0*/  @P1 EXIT ;  /* 0x000000000000194d */ /* 0x000fea0003800000 */
[----:B0-----:R-:W0:Y:S02]  /*0100*/  LDC.64 R2, c[0x0][0x3a0] ;  /* 0x0000e800ff027b82 */ /* 0x001e240000000a00 */
[----:B0-----:R-:W-:-:S06]  /*0110*/  IMAD.WIDE R2, R5, 0x4, R2 ;  /* 0x0000000405027825 */ /* 0x001fcc00078e0202 */
[----:B------:R-:W0:Y:S01]  /*0120*/  LDC.64 R4, c[0x0][0x390] ;  /* 0x0000e400ff047b82 */ /* 0x000e220000000a00 */
[----:B------:R-:W0:Y:S01]  /*0130*/  LDG.E R3, desc[UR10][R2.64] ;  /* 0x0000000a02037981 */ /* 0x000e22000c1e1900 */
[----:B------:R-:W-:Y:S01]  /*0140*/  UISETP.GE.AND UP0, UPT, UR12, 0x1, UPT ;  /* 0x000000010c00788c */ /* 0x000fe2000bf06270 */
[----:B0-----:R-:W-:-:S05]  /*0150*/  IMAD.WIDE R4, R3, 0x4, R4 ;  /* 0x0000000403047825 */ /* 0x001fca00078e0204 */
[----:B------:R0:W5:Y:S03]  /*0160*/  LDG.E R0, desc[UR10][R4.64] ;  /* 0x0000000a04007981 */ /* 0x000166000c1e1900 */
[----:B------:R-:W-:Y:S05]  /*0170*/  BRA.U !UP0, `(.L_x_46) ;  /* 0x0000000508dc7547 */ /* 0x000fea000b800000 */
[----:B------:R-:W-:Y:S02]  /*0180*/  UISETP.GE.U32.AND UP1, UPT, UR12, 0x10, UPT ;  /* 0x000000100c00788c */ /* 0x000fe4000bf26070 */
[----:B------:R-:W-:Y:S01]  /*0190*/  IMAD R3, R3, UR12, RZ ;  /* 0x0000000c03037c24 */ /* 0x000fe2000f8e02ff */
[----:B------:R-:W-:Y:S02]  /*01a0*/  ULOP3.LUT UR8, UR12, 0xf, URZ, 0xc0, !UPT ;  /* 0x0000000f0c087892 */ /* 0x000fe4000f8ec0ff */
[----:B-----5:R-:W-:Y:S01]  /*01b0*/  IMAD R2, R0, UR12, RZ ;  /* 0x0000000c00027c24 */ /* 0x020fe2000f8e02ff */
[----:B------:R-:W-:Y:S01]  /*01c0*/  UMOV UR4, URZ ;  /* 0x000000ff00047c82 */ /* 0x000fe20008000000 */
[----:B------:R-:W-:Y:S02]  /*01d0*/  UISETP.NE.AND UP0, UPT, UR8, URZ, UPT ;  /* 0x000000ff0800728c */ /* 0x000fe4000bf05270 */
[----:B------:R-:W-:Y:S09]  /*01e0*/  BRA.U !UP1, `(.L_x_47) ;  /* 0x0000000109c47547 */ /* 0x000ff2000b800000 */
[----:B------:R-:W1:Y:S01]  /*01f0*/  LDCU.64 UR6, c[0x0][0x380] ;  /* 0x00007000ff0677ac */ /* 0x000e620008000a00 */
[----:B------:R-:W-:Y:S02]  /*0200*/  MOV R9, R3 ;  /* 0x0000000300097202 */ /* 0x000fe40000000f00 */
[----:B------:R-:W-:Y:S01]  /*0210*/  MOV R11, R2 ;  /* 0x00000002000b7202 */ /* 0x000fe20000000f00 */
[----:B------:R-:W-:-:S04]  /*0220*/  ULOP3.LUT UR4, UR12, 0x7ffffff0, URZ, 0xc0, !UPT ;  /* 0x7ffffff00c047892 */ /* 0x000fc8000f8ec0ff */
[----:B------:R-:W-:Y:S02]  /*0230*/  UIADD3 UR9, UPT, UPT, -UR4, URZ, URZ ;  /* 0x000000ff04097290 */ /* 0x000fe4000fffe1ff */
[----:B-1----:R-:W-:-:S04]  /*0240*/  UIADD3 UR5, UP1, UPT, UR6, 0x20, URZ ;  /* 0x0000002006057890 */ /* 0x002fc8000ff3e0ff */
[----:B------:R-:W-:-:S12]  /*0250*/  UIADD3.X UR6, UPT, UPT, URZ, UR7, URZ, UP1, !UPT ;  /* 0x00000007ff067290 */ /* 0x000fd80008ffe4ff */
.L_x_48:
[----:B0-----:R-:W-:Y:S01]  /*0260*/  MOV R4, UR5 ;  /* 0x0000000500047c02 */ /* 0x001fe20008000f00 */
[----:B----4-:R-:W0:Y:S01]  /*0270*/  LDC.64 R6, c[0x0][0x388] ;  /* 0x0000e200ff067b82 */ /* 0x010e220000000a00 */
[----:B------:R-:W-:-:S03]  /*0280*/  MOV R5, UR6 ;  /* 0x0000000600057c02 */ /* 0x000fc60008000f00 */
[----:B------:R-:W-:-:S05]  /*0290*/  IMAD.WIDE R4, R9, 0x4, R4 ;  /* 0x0000000409047825 */ /* 0x000fca00078e0204 */
[----:B------:R-:W2:Y:S01]  /*02a0*/  LDG.E R13, desc[UR10][R4.64+-0x20] ;  /* 0xffffe00a040d7981 */ /* 0x000ea2000c1e1900 */
[----:B0-----:R-:W-:-:S05]  /*02b0*/  IMAD.WIDE R6, R11, 0x4, R6 ;  /* 0x000000040b067825 */ /* 0x001fca00078e0206 */
[----:B--2---:R0:W-:Y:S04]  /*02c0*/  REDG.E.ADD.F32.FTZ.RN.STRONG.GPU desc[UR10][R6.64], R13 ;  /* 0x0000000d060079a6 */ /* 0x0041e8000c12f30a */
[----:B------:R-:W2:Y:S04]  /*02d0*/  LDG.E R15, desc[UR10][R4.64+-0x1c] ;  /* 0xffffe40a040f7981 */ /* 0x000ea8000c1e1900 */
[----:B--2---:R1:W-:Y:S04]  /*02e0*/  REDG.E.ADD.F32.FTZ.RN.STRONG.GPU desc[UR10][R6.64+0x4], R15 ;  /* 0x0000040f060079a6 */ /* 0x0043e8000c12f30a */
[----:B------:R-:W2:Y:S04]  /*02f0*/  LDG.E R17, desc[UR10][R4.64+-0x18] ;  /* 0xffffe80a04117981 */ /* 0x000ea8000c1e1900 */
[----:B--2---:R2:W-:Y:S04]  /*0300*/  REDG.E.ADD.F32.FTZ.RN.STRONG.GPU desc[UR10][R6.64+0x8], R17 ;  /* 0x00000811060079a6 */ /* 0x0045e8000c12f30a */
[----:B------:R-:W3:Y:S04]  /*0310*/  LDG.E R19, desc[UR10][R4.64+-0x14] ;  /* 0xffffec0a04137981 */ /* 0x000ee8000c1e1900 */
[----:B---3--:R3:W-:Y:S04]  /*0320*/  REDG.E.ADD.F32.FTZ.RN.STRONG.GPU desc[UR10][R6.64+0xc], R19 ;  /* 0x00000c13060079a6 */ /* 0x0087e8000c12f30a */
[----:B------:R-:W4:Y:S04]  /*0330*/  LDG.E R21, desc[UR10][R4.64+-0x10] ;  /* 0xfffff00a04157981 */ /* 0x000f28000c1e1900 */
[----:B----4-:R4:W-:Y:S04]  /*0340*/  REDG.E.ADD.F32.FTZ.RN.STRONG.GPU desc[UR10][R6.64+0x10], R21 ;  /* 0x00001015060079a6 */ /* 0x0109e8000c12f30a */
[----:B------:R-:W5:Y:S04]  /*0350*/  LDG.E R23, desc[UR10][R4.64+-0xc] ;  /* 0xfffff40a04177981 */ /* 0x000f68000c1e1900 */
[----:B-----5:R5:W-:Y:S04]  /*0360*/  REDG.E.ADD.F32.FTZ.RN.STRONG.GPU desc[UR10][R6.64+0x14], R23 ;  /* 0x00001417060079a6 */ /* 0x020be8000c12f30a */
[----:B0-----:R-:W2:Y:S04]  /*0370*/  LDG.E R13, desc[UR10][R4.64+-0x8] ;  /* 0xfffff80a040d7981 */ /* 0x001ea8000c1e1900 */
[----:B--2---:R0:W-:Y:S04]  /*0380*/  REDG.E.ADD.F32.FTZ.RN.STRONG.GPU desc[UR10][R6.64+0x18], R13 ;  /* 0x0000180d060079a6 */ /* 0x0041e8000c12f30a */
[----:B-1----:R-:W2:Y:S04]  /*0390*/  LDG.E R15, desc[UR10][R4.64+-0x4] ;  /* 0xfffffc0a040f7981 */ /* 0x002ea8000c1e1900 */
[----:B--2---:R1:W-:Y:S04]  /*03a0*/  REDG.E.ADD.F32.FTZ.RN.STRONG.GPU desc[UR10][R6.64+0x1c], R15 ;  /* 0x00001c0f060079a6 */ /* 0x0043e8000c12f30a */
[----:B------:R-:W2:Y:S04]  /*03b0*/  LDG.E R17, desc[UR10][R4.64] ;  /* 0x0000000a04117981 */ /* 0x000ea8000c1e1900 */
[----:B--2---:R2:W-:Y:S04]  /*03c0*/  REDG.E.ADD.F32.FTZ.RN.STRONG.GPU desc[UR10][R6.64+0x20], R17 ;  /* 0x00002011060079a6 */ /* 0x0045e8000c12f30a */
[----:B---3--:R-:W3:Y:S04]  /*03d0*/  LDG.E R19, desc[UR10][R4.64+0x4] ;  /* 0x0000040a04137981 */ /* 0x008ee8000c1e1900 */
[----:B---3--:R3:W-:Y:S04]  /*03e0*/  REDG.E.ADD.F32.FTZ.RN.STRONG.GPU desc[UR10][R6.64+0x24], R19 ;  /* 0x00002413060079a6 */ /* 0x0087e8000c12f30a */
[----:B----4-:R-:W4:Y:S04]  /*03f0*/  LDG.E R21, desc[UR10][R4.64+0x8] ;  /* 0x0000080a04157981 */ /* 0x010f28000c1e1900 */
[----:B----4-:R4:W-:Y:S04]  /*0400*/  REDG.E.ADD.F32.FTZ.RN.STRONG.GPU desc[UR10][R6.64+0x28], R21 ;  /* 0x00002815060079a6 */ /* 0x0109e8000c12f30a */
[----:B-----5:R-:W5:Y:S04]  /*0410*/  LDG.E R23, desc[UR10][R4.64+0xc] ;  /* 0x00000c0a04177981 */ /* 0x020f68000c1e1900 */
[----:B-----5:R4:W-:Y:S04]  /*0420*/  REDG.E.ADD.F32.FTZ.RN.STRONG.GPU desc[UR10][R6.64+0x2c], R23 ;  /* 0x00002c17060079a6 */ /* 0x0209e8000c12f30a */
[----:B0-----:R-:W5:Y:S04]  /*0430*/  LDG.E R13, desc[UR10][R4.64+0x10] ;  /* 0x0000100a040d7981 */ /* 0x001f68000c1e1900 */
[----:B-----5:R4:W-:Y:S04]  /*0440*/  REDG.E.ADD.F32.FTZ.RN.STRONG.GPU desc[UR10][R6.64+0x30], R13 ;  /* 0x0000300d060079a6 */ /* 0x0209e8000c12f30a */
[----:B-1----:R-:W5:Y:S04]  /*0450*/  LDG.E R15, desc[UR10][R4.64+0x14] ;  /* 0x0000140a040f7981 */ /* 0x002f68000c1e1900 */
[----:B-----5:R4:W-:Y:S04]  /*0460*/  REDG.E.ADD.F32.FTZ.RN.STRONG.GPU desc[UR10][R6.64+0x34], R15 ;  /* 0x0000340f060079a6 */ /* 0x0209e8000c12f30a */
[----:B--2---:R-:W2:Y:S04]  /*0470*/  LDG.E R17, desc[UR10][R4.64+0x18] ;  /* 0x0000180a04117981 */ /* 0x004ea8000c1e1900 */
[----:B--2---:R4:W-:Y:S04]  /*0480*/  REDG.E.ADD.F32.FTZ.RN.STRONG.GPU desc[UR10][R6.64+0x38], R17 ;  /* 0x00003811060079a6 */ /* 0x0049e8000c12f30a */
[----:B---3--:R-:W2:Y:S01]  /*0490*/  LDG.E R19, desc[UR10][R4.64+0x1c] ;  /* 0x00001c0a04137981 */ /* 0x008ea2000c1e1900 */
[----:B------:R-:W-:-:S04]  /*04a0*/  UIADD3 UR9, UPT, UPT, UR9, 0x10, URZ ;  /* 0x0000001009097890 */ /* 0x000fc8000fffe0ff */
[----:B------:R-:W-:Y:S01]  /*04b0*/  UISETP.NE.AND UP1, UPT, UR9, URZ, UPT ;  /* 0x000000ff0900728c */ /* 0x000fe2000bf25270 */
[----:B--2---:R4:W-:Y:S01]  /*04c0*/  REDG.E.ADD.F32.FTZ.RN.STRONG.GPU desc[UR10][R6.64+0x3c], R19 ;  /* 0x00003c13060079a6 */ /* 0x0049e2000c12f30a */
[----:B------:R-:W-:Y:S02]  /*04d0*/  IADD3 R11, PT, PT, R11, 0x10, RZ ;  /* 0x000000100b0b7810 */ /* 0x000fe40007ffe0ff */
[----:B------:R-:W-:-:S05]  /*04e0*/  IADD3 R9, PT, PT, R9, 0x10, RZ ;  /* 0x0000001009097810 */ /* 0x000fca0007ffe0ff */
[----:B------:R-:W-:Y:S05]  /*04f0*/  BRA.U UP1, `(.L_x_48) ;  /* 0xfffffffd01587547 */ /* 0x000fea000b83ffff */
.L_x_47:
[----:B------:R-:W-:Y:S05]  /*0500*/  BRA.U !UP0, `(.L_x_46) ;  /* 0x0000000108f87547 */ /* 0x000fea000b800000 */
[----:B------:R-:W-:Y:S02]  /*0510*/  UISETP.GE.U32.AND UP0, UPT, UR8, 0x8, UPT ;  /* 0x000000080800788c */ /* 0x000fe4000bf06070 */
[----:B------:R-:W-:-:S04]  /*0520*/  ULOP3.LUT UR6, UR12, 0x7, URZ, 0xc0, !UPT ;  /* 0x000000070c067892 */ /* 0x000fc8000f8ec0ff */
[----:B------:R-:W-:-:S03]  /*0530*/  UISETP.NE.AND UP1, UPT, UR6, URZ, UPT ;  /* 0x000000ff0600728c */ /* 0x000fc6000bf25270 */
[----:B------:R-:W-:Y:S08]  /*0540*/  BRA.U !UP0, `(.L_x_49) ;  /* 0x00000001085c7547 */ /* 0x000ff0000b800000 */
[----:B----4-:R-:W1:Y:S01]  /*0550*/  LDC.64 R6, c[0x0][0x380] ;  /* 0x0000e000ff067b82 */ /* 0x010e620000000a00 */
[----:B0-----:R-:W-:-:S05]  /*0560*/  IADD3 R5, PT, PT, R3, UR4, RZ ;  /* 0x0000000403057c10 */ /* 0x001fca000fffe0ff */
[----:B-1----:R-:W-:Y:S02]  /*0570*/  IMAD.WIDE R6, R5, 0x4, R6 ;  /* 0x0000000405067825 */ /* 0x002fe400078e0206 */
[----:B------:R-:W0:Y:S03]  /*0580*/  LDC.64 R4, c[0x0][0x388] ;  /* 0x0000e200ff047b82 */ /* 0x000e260000000a00 */
[----:B------:R-:W2:Y:S01]  /*0590*/  LDG.E R11, desc[UR10][R6.64] ;  /* 0x0000000a060b7981 */ /* 0x000ea2000c1e1900 */
[----:B------:R-:W-:-:S05]  /*05a0*/  IADD3 R9, PT, PT, R2, UR4, RZ ;  /* 0x0000000402097c10 */ /* 0x000fca000fffe0ff */
        /* <DEDUP_REMOVED lines=8> */
[----:B------:R-:W3:Y:S04]  /*0630*/  LDG.E R17, desc[UR10][R6.64+0x10] ;  /* 0x0000100a06117981 */ /* 0x000ee8000c1e1900 */
[----:B---3--:R2:W-:Y:S04]  /*0640*/  REDG.E.ADD.F32.FTZ.RN.STRONG.GPU desc[UR10][R4.64+0x10], R17 ;  /* 0x00001011040079a6 */ /* 0x0085e8000c12f30a */
[----:B------:R-:W3:Y:S04]  /*0650*/  LDG.E R19, desc[UR10][R6.64+0x14] ;  /* 0x0000140a06137981 */ /* 0x000ee8000c1e1900 */
[----:B---3--:R2:W-:Y:S04]  /*0660*/  REDG.E.ADD.F32.FTZ.RN.STRONG.GPU desc[UR10][R4.64+0x14], R19 ;  /* 0x00001413040079a6 */ /* 0x0085e8000c12f30a */
[----:B0-----:R-:W3:Y:S04]  /*0670*/  LDG.E R11, desc[UR10][R6.64+0x18] ;  /* 0x0000180a060b7981 */ /* 0x001ee8000c1e1900 */
[----:B---3--:R2:W-:Y:S04]  /*0680*/  REDG.E.ADD.F32.FTZ.RN.STRONG.GPU desc[UR10][R4.64+0x18], R11 ;  /* 0x0000180b040079a6 */ /* 0x0085e8000c12f30a */
[----:B-1----:R-:W3:Y:S01]  /*0690*/  LDG.E R9, desc[UR10][R6.64+0x1c] ;  /* 0x00001c0a06097981 */ /* 0x002ee2000c1e1900 */
[----:B------:R-:W-:-:S03]  /*06a0*/  UIADD3 UR4, UPT, UPT, UR4, 0x8, URZ ;  /* 0x0000000804047890 */ /* 0x000fc6000fffe0ff */
[----:B---3--:R2:W-:Y:S09]  /*06b0*/  REDG.E.ADD.F32.FTZ.RN.STRONG.GPU desc[UR10][R4.64+0x1c], R9 ;  /* 0x00001c09040079a6 */ /* 0x0085f2000c12f30a */
.L_x_49:
[----:B------:R-:W-:Y:S05]  /*06c0*/  BRA.U !UP1, `(.L_x_46) ;  /* 0x0000000109887547 */ /* 0x000fea000b800000 */
[----:B------:R-:W-:Y:S02]  /*06d0*/  UISETP.GE.U32.AND UP0, UPT, UR6, 0x4, UPT ;  /* 0x000000040600788c */ /* 0x000fe4000bf06070 */
[----:B------:R-:W-:-:S04]  /*06e0*/  ULOP3.LUT UR5, UR12, 0x3, URZ, 0xc0, !UPT ;  /* 0x000000030c057892 */ /* 0x000fc8000f8ec0ff */
[----:B------:R-:W-:-:S03]  /*06f0*/  UISETP.NE.AND UP1, UPT, UR5, URZ, UPT ;  /* 0x000000ff0500728c */ /* 0x000fc6000bf25270 */
[----:B------:R-:W-:Y:S08]  /*0700*/  BRA.U !UP0, `(.L_x_50) ;  /* 0x00000001083c7547 */ /* 0x000ff0000b800000 */
[----:B0-2---:R-:W0:Y:S01]  /*0710*/  LDC.64 R4, c[0x0][0x380] ;  /* 0x0000e000ff047b82 */ /* 0x005e220000000a00 */
[----:B----4-:R-:W-:-:S05]  /*0720*/  IADD3 R7, PT, PT, R3, UR4, RZ ;  /* 0x0000000403077c10 */ /* 0x010fca000fffe0ff */
[----:B0-----:R-:W-:Y:S02]  /*0730*/  IMAD.WIDE R6, R7, 0x4, R4 ;  /* 0x0000000407067825 */ /* 0x001fe400078e0204 */
        /* <DEDUP_REMOVED lines=9> */
[----:B------:R-:W2:Y:S01]  /*07d0*/  LDG.E R15, desc[UR10][R6.64+0xc] ;  /* 0x00000c0a060f7981 */ /* 0x000ea2000c1e1900 */
[----:B------:R-:W-:-:S03]  /*07e0*/  UIADD3 UR4, UPT, UPT, UR4, 0x4, URZ ;  /* 0x0000000404047890 */ /* 0x000fc6000fffe0ff */
[----:B--2---:R1:W-:Y:S09]  /*07f0*/  REDG.E.ADD.F32.FTZ.RN.STRONG.GPU desc[UR10][R4.64+0xc], R15 ;  /* 0x00000c0f040079a6 */ /* 0x0043f2000c12f30a */
.L_x_50:
[----:B------:R-:W-:Y:S05]  /*0800*/  BRA.U !UP1, `(.L_x_46) ;  /* 0x0000000109387547 */ /* 0x000fea000b800000 */
[----:B----4-:R-:W3:Y:S01]  /*0810*/  LDC.64 R6, c[0x0][0x380] ;  /* 0x0000e000ff067b82 */ /* 0x010ee20000000a00 */
[----:B-12---:R-:W-:Y:S01]  /*0820*/  IADD3 R11, PT, PT, R3, UR4, RZ ;  /* 0x00000004030b7c10 */ /* 0x006fe2000fffe0ff */
[----:B------:R-:W-:Y:S01]  /*0830*/  UIADD3 UR5, UPT, UPT, -UR5, URZ, URZ ;  /* 0x000000ff05057290 */ /* 0x000fe2000fffe1ff */
[----:B------:R-:W-:-:S05]  /*0840*/  IADD3 R13, PT, PT, R2, UR4, RZ ;  /* 0x00000004020d7c10 */ /* 0x000fca000fffe0ff */
[----:B------:R-:W1:Y:S06]  /*0850*/  LDC.64 R8, c[0x0][0x388] ;  /* 0x0000e200ff087b82 */ /* 0x000e6c0000000a00 */
.L_x_51:
[----:B0--3--:R-:W-:-:S06]  /*0860*/  IMAD.WIDE R2, R11, 0x4, R6 ;  /* 0x000000040b027825 */ /* 0x009fcc00078e0206 */
[----:B------:R-:W2:Y:S01]  /*0870*/  LDG.E R3, desc[UR10][R2.64] ;  /* 0x0000000a02037981 */ /* 0x000ea2000c1e1900 */
[----:B01----:R-:W-:Y:S01]  /*0880*/  IMAD.WIDE R4, R13, 0x4, R8 ;  /* 0x000000040d047825 */ /* 0x003fe200078e0208 */
[----:B------:R-:W-:-:S04]  /*0890*/  UIADD3 UR5, UPT, UPT, UR5, 0x1, URZ ;  /* 0x0000000105057890 */ /* 0x000fc8000fffe0ff */
[----:B------:R-:W-:Y:S01]  /*08a0*/  UISETP.NE.AND UP0, UPT, UR5, URZ, UPT ;  /* 0x000000ff0500728c */ /* 0x000fe2000bf05270 */
[----:B--2---:R0:W-:Y:S01]  /*08b0*/  REDG.E.ADD.F32.FTZ.RN.STRONG.GPU desc[UR10][R4.64], R3 ;  /* 0x00000003040079a6 */ /* 0x0041e2000c12f30a */
[----:B------:R-:W-:Y:S02]  /*08c0*/  IADD3 R11, PT, PT, R11, 0x1, RZ ;  /* 0x000000010b0b7810 */ /* 0x000fe40007ffe0ff */
[----:B------:R-:W-:-:S05]  /*08d0*/  IADD3 R13, PT, PT, R13, 0x1, RZ ;  /* 0x000000010d0d7810 */ /* 0x000fca0007ffe0ff */
[----:B------:R-:W-:Y:S05]  /*08e0*/  BRA.U UP0, `(.L_x_51) ;  /* 0xfffffffd00dc7547 */ /* 0x000fea000b83ffff */
.L_x_46:
[----:B0-----:R-:W0:Y:S01]  /*08f0*/  LDC.64 R2, c[0x0][0x398] ;  /* 0x0000e600ff027b82 */ /* 0x001e220000000a00 */
[----:B-12---:R-:W-:Y:S02]  /*0900*/  HFMA2 R5, -RZ, RZ, 0, 5.9604644775390625e-08 ;  /* 0x00000001ff057431 */ /* 0x006fe400000001ff */
[----:B0----5:R-:W-:-:S05]  /*0910*/  IMAD.WIDE R2, R0, 0x4, R2 ;  /* 0x0000000400027825 */ /* 0x021fca00078e0202 */
[----:B------:R-:W-:Y:S01]  /*0920*/  REDG.E.ADD.STRONG.GPU desc[UR10][R2.64], R5 ;  /* 0x000000050200798e */ /* 0x000fe2000c12e10a */
[----:B------:R-:W-:Y:S05]  /*0930*/  EXIT ;  /* 0x000000000000794d */ /* 0x000fea0003800000 */
.L_x_52:
        /* <DEDUP_REMOVED lines=12> */
.L_x_77:


//--------------------- .text._Z19assignBatchClustersPfPiS0_ii --------------------------
	.section	.text._Z19assignBatchClustersPfPiS0_ii,"ax",@progbits
	.align	128
        .global         _Z19assignBatchClustersPfPiS0_ii
        .type           _Z19assignBatchClustersPfPiS0_ii,@function
        .size           _Z19assignBatchClustersPfPiS0_ii,(.L_x_78 - _Z19assignBatchClustersPfPiS0_ii)
        .other          _Z19assignBatchClustersPfPiS0_ii,@"STO_CUDA_ENTRY STV_DEFAULT"
_Z19assignBatchClustersPfPiS0_ii:
.text._Z19assignBatchClustersPfPiS0_ii:
[----:B------:R-:W-:Y:S01]  /*0000*/  LDC R1, c[0x0][0x37c] ;  /* 0x0000df00ff017b82 */ /* 0x000fe20000000800 */
[----:B------:R-:W0:Y:S07]  /*0010*/  S2R R3, SR_TID.X ;  /* 0x0000000000037919 */ /* 0x000e2e0000002100 */
[----:B------:R-:W0:Y:S01]  /*0020*/  S2UR UR4, SR_CTAID.X ;  /* 0x00000000000479c3 */ /* 0x000e220000002500 */
[----:B------:R-:W1:Y:S07]  /*0030*/  LDCU UR5, c[0x0][0x398] ;  /* 0x00007300ff0577ac */ /* 0x000e6e0008000800 */
[----:B------:R-:W0:Y:S02]  /*0040*/  LDC R6, c[0x0][0x360] ;  /* 0x0000d800ff067b82 */ /* 0x000e240000000800 */
[----:B0-----:R-:W-:-:S05]  /*0050*/  IMAD R6, R6, UR4, R3 ;  /* 0x0000000406067c24 */ /* 0x001fca000f8e0203 */
[----:B-1----:R-:W-:-:S13]  /*0060*/  ISETP.GE.AND P0, PT, R6, UR5, PT ;  /* 0x0000000506007c0c */ /* 0x002fda000bf06270 */
[----:B------:R-:W-:Y:S05]  /*0070*/  @P0 EXIT ;  /* 0x000000000000094d */ /* 0x000fea0003800000 */
[----:B------:R-:W0:Y:S01]  /*0080*/  LDCU UR5, c[0x0][0x39c] ;  /* 0x00007380ff0577ac */ /* 0x000e220008000800 */
[----:B------:R-:W-:Y:S01]  /*0090*/  IMAD.MOV.U32 R0, RZ, RZ, RZ ;  /* 0x000000ffff007224 */ /* 0x000fe200078e00ff */
[----:B------:R-:W1:Y:S01]  /*00a0*/  LDCU.64 UR8, c[0x0][0x358] ;  /* 0x00006b00ff0877ac */ /* 0x000e620008000a00 */
[----:B0-----:R-:W-:-:S09]  /*00b0*/  UISETP.GE.AND UP0, UPT, UR5, 0x2, UPT ;  /* 0x000000020500788c */ /* 0x001fd2000bf06270 */
[----:B-1----:R-:W-:Y:S05]  /*00c0*/  BRA.U !UP0, `(.L_x_53) ;  /* 0x0000000908787547 */ /* 0x002fea000b800000 */
[----:B------:R-:W0:Y:S01]  /*00d0*/  LDC.64 R2, c[0x0][0x380] ;  /* 0x0000e000ff027b82 */ /* 0x000e220000000a00 */
[----:B------:R-:W-:-:S04]  /*00e0*/  IMAD R5, R6, UR5, RZ ;  /* 0x0000000506057c24 */ /* 0x000fc8000f8e02ff */
[----:B0-----:R-:W-:-:S05]  /*00f0*/  IMAD.WIDE R2, R5, 0x4, R2 ;  /* 0x0000000405027825 */ /* 0x001fca00078e0202 */
[----:B------:R0:W5:Y:S01]  /*0100*/  LDG.E R7, desc[UR8][R2.64] ;  /* 0x0000000802077981 */ /* 0x000162000c1e1900 */
[----:B------:R-:W-:Y:S01]  /*0110*/  UIADD3 UR4, UPT, UPT, UR5, -0x1, URZ ;  /* 0xffffffff05047890 */ /* 0x000fe2000fffe0ff */
[----:B------:R-:W-:Y:S01]  /*0120*/  IMAD.MOV.U32 R0, RZ, RZ, RZ ;  /* 0x000000ffff007224 */ /* 0x000fe200078e00ff */
[----:B------:R-:W-:Y:S01]  /*0130*/  UIADD3 UR5, UPT, UPT, UR5, -0x2, URZ ;  /* 0xfffffffe05057890 */ /* 0x000fe2000fffe0ff */
[----:B------:R-:W-:Y:S01]  /*0140*/  IMAD.MOV.U32 R5, RZ, RZ, 0x1 ;  /* 0x00000001ff057424 */ /* 0x000fe200078e00ff */
[----:B------:R-:W-:Y:S02]  /*0150*/  ULOP3.LUT UR6, UR4, 0xf, URZ, 0xc0, !UPT ;  /* 0x0000000f04067892 */ /* 0x000fe4000f8ec0ff */
[----:B------:R-:W-:-:S09]  /*0160*/  UISETP.GE.U32.AND UP0, UPT, UR5, 0xf, UPT ;  /* 0x0000000f0500788c */ /* 0x000fd2000bf06070 */
[----:B0-----:R-:W-:Y:S05]  /*0170*/  BRA.U !UP0, `(.L_x_54) ;  /* 0x0000000508247547 */ /* 0x001fea000b800000 */
[----:B------:R-:W-:Y:S01]  /*0180*/  IMAD.MOV.U32 R8, RZ, RZ, RZ ;  /* 0x000000ffff087224 */ /* 0x000fe200078e00ff */
[----:B------:R-:W-:Y:S01]  /*0190*/  ULOP3.LUT UR5, UR4, 0xfffffff0, URZ, 0xc0, !UPT ;  /* 0xfffffff004057892 */ /* 0x000fe2000f8ec0ff */
[----:B------:R-:W-:-:S11]  /*01a0*/  IMAD.MOV.U32 R0, RZ, RZ, RZ ;  /* 0x000000ffff007224 */ /* 0x000fd600078e00ff */
.L_x_55:
[----:B------:R-:W-:-:S04]  /*01b0*/  VIADD R17, R8, 0x1 ;  /* 0x0000000108117836 */ /* 0x000fc80000000000 */
[----:B------:R-:W-:-:S05]  /*01c0*/  IMAD.WIDE R4, R17, 0x4, R2 ;  /* 0x0000000411047825 */ /* 0x000fca00078e0202 */
[----:B------:R-:W2:Y:S04]  /*01d0*/  LDG.E R22, desc[UR8][R4.64] ;  /* 0x0000000804167981 */ /* 0x000ea8000c1e1900 */
[----:B------:R-:W3:Y:S04]  /*01e0*/  LDG.E R24, desc[UR8][R4.64+0x4] ;  /* 0x0000040804187981 */ /* 0x000ee8000c1e1900 */
[----:B------:R-:W4:Y:S04]  /*01f0*/  LDG.E R26, desc[UR8][R4.64+0x8] ;  /* 0x00000808041a7981 */ /* 0x000f28000c1e1900 */
        /* <DEDUP_REMOVED lines=12> */
[----:B------:R-:W4:Y:S01]  /*02c0*/  LDG.E R20, desc[UR8][R4.64+0x3c] ;  /* 0x00003c0804147981 */ /* 0x000f22000c1e1900 */
[----:B--2--5:R-:W-:-:S04]  /*02d0*/  FSETP.GEU.AND P2, PT, R22, R7, PT ;  /* 0x000000071600720b */ /* 0x024fc80003f4e000 */
[----:B------:R-:W-:Y:S02]  /*02e0*/  FSEL R7, R22, R7, !P2 ;  /* 0x0000000716077208 */ /* 0x000fe40005000000 */
[----:B------:R-:W-:Y:S02]  /*02f0*/  SEL R17, R17, R0, !P2 ;  /* 0x0000000011117207 */ /* 0x000fe40005000000 */
[----:B---3--:R-:W-:-:S04]  /*0300*/  FSETP.GEU.AND P3, PT, R24, R7, PT ;  /* 0x000000071800720b */ /* 0x008fc80003f6e000 */
[----:B------:R-:W-:-:S04]  /*0310*/  FSEL R7, R24, R7, !P3 ;  /* 0x0000000718077208 */ /* 0x000fc80005800000 */
[----:B----4-:R-:W-:-:S04]  /*0320*/  FSETP.GEU.AND P1, PT, R26, R7, PT ;  /* 0x000000071a00720b */ /* 0x010fc80003f2e000 */
[----:B------:R-:W-:Y:S01]  /*0330*/  FSEL R7, R26, R7, !P1 ;  /* 0x000000071a077208 */ /* 0x000fe20004800000 */
[----:B------:R-:W-:-:S03]  /*0340*/  @!P3 VIADD R17, R8, 0x2 ;  /* 0x000000020811b836 */ /* 0x000fc60000000000 */
[----:B------:R-:W-:-:S04]  /*0350*/  FSETP.GEU.AND P6, PT, R28, R7, PT ;  /* 0x000000071c00720b */ /* 0x000fc80003fce000 */
        /* <DEDUP_REMOVED lines=37> */
[C---:B------:R-:W-:Y:S02]  /*05b0*/  @!P1 VIADD R17, R8.reuse, 0xf ;  /* 0x0000000f08119836 */ /* 0x040fe40000000000 */
[----:B------:R-:W-:-:S05]  /*05c0*/  VIADD R8, R8, 0x10 ;  /* 0x0000001008087836 */ /* 0x000fca0000000000 */
[C---:B------:R-:W-:Y:S02]  /*05d0*/  ISETP.NE.AND P1, PT, R8.reuse, UR5, PT ;  /* 0x0000000508007c0c */ /* 0x040fe4000bf25270 */
[----:B------:R-:W-:-:S11]  /*05e0*/  SEL R0, R8, R17, !P0 ;  /* 0x0000001108007207 */ /* 0x000fd60004000000 */
[----:B------:R-:W-:Y:S05]  /*05f0*/  @P1 BRA `(.L_x_55) ;  /* 0xfffffff800ec1947 */ /* 0x000fea000383ffff */
[----:B------:R-:W-:-:S07]  /*0600*/  VIADD R5, R8, 0x1 ;  /* 0x0000000108057836 */ /* 0x000fce0000000000 */
.L_x_54:
[----:B------:R-:W-:-:S09]  /*0610*/  UISETP.NE.AND UP0, UPT, UR6, URZ, UPT ;  /* 0x000000ff0600728c */ /* 0x000fd2000bf05270 */
[----:B------:R-:W-:Y:S05]  /*0620*/  BRA.U !UP0, `(.L_x_53) ;  /* 0x0000000508207547 */ /* 0x000fea000b800000 */
[----:B------:R-:W-:Y:S02]  /*0630*/  UISETP.GE.U32.AND UP0, UPT, UR6, 0x8, UPT ;  /* 0x000000080600788c */ /* 0x000fe4000bf06070 */
[----:B------:R-:W-:-:S04]  /*0640*/  ULOP3.LUT UR5, UR4, 0x7, URZ, 0xc0, !UPT ;  /* 0x0000000704057892 */ /* 0x000fc8000f8ec0ff */
[----:B------:R-:W-:-:S03]  /*0650*/  UISETP.NE.AND UP1, UPT, UR5, URZ, UPT ;  /* 0x000000ff0500728c */ /* 0x000fc6000bf25270 */
[----:B------:R-:W-:Y:S08]  /*0660*/  BRA.U !UP0, `(.L_x_56) ;  /* 0x0000000108887547 */ /* 0x000ff0000b800000 */
        /* <DEDUP_REMOVED lines=31> */
[----:B------:R-:W-:-:S08]  /*0860*/  @!P2 VIADD R0, R5, 0x6 ;  /* 0x000000060500a836 */ /* 0x000fd00000000000 */
[C---:B------:R-:W-:Y:S02]  /*0870*/  @!P3 VIADD R0, R5.reuse, 0x7 ;  /* 0x000000070500b836 */ /* 0x040fe40000000000 */
[----:B------:R-:W-:-:S07]  /*0880*/  VIADD R5, R5, 0x8 ;  /* 0x0000000805057836 */ /* 0x000fce0000000000 */
.L_x_56:
        /* <DEDUP_REMOVED lines=20> */
[----:B------:R-:W-:-:S08]  /*09d0*/  @!P2 VIADD R0, R5, 0x2 ;  /* 0x000000020500a836 */ /* 0x000fd00000000000 */
[C---:B------:R-:W-:Y:S02]  /*09e0*/  @!P3 VIADD R0, R5.reuse, 0x3 ;  /* 0x000000030500b836 */ /* 0x040fe40000000000 */
[----:B------:R-:W-:-:S07]  /*09f0*/  VIADD R5, R5, 0x4 ;  /* 0x0000000405057836 */ /* 0x000fce0000000000 */
.L_x_57:
[----:B------:R-:W-:Y:S05]  /*0a00*/  BRA.U !UP1, `(.L_x_53) ;  /* 0x0000000109287547 */ /* 0x000fea000b800000 */
[----:B------:R-:W-:-:S12]  /*0a10*/  UIADD3 UR4, UPT, UPT, -UR4, URZ, URZ ;  /* 0x000000ff04047290 */ /* 0x000fd8000fffe1ff */
.L_x_58:
[----:B------:R-:W-:-:S06]  /*0a20*/  IMAD.WIDE R8, R5, 0x4, R2 ;  /* 0x0000000405087825 */ /* 0x000fcc00078e0202 */
[----:B------:R-:W2:Y:S01]  /*0a30*/  LDG.E R8, desc[UR8][R8.64] ;  /* 0x0000000808087981 */ /* 0x000ea2000c1e1900 */
[----:B------:R-:W-:-:S04]  /*0a40*/  UIADD3 UR4, UPT, UPT, UR4, 0x1, URZ ;  /* 0x0000000104047890 */ /* 0x000fc8000fffe0ff */
[----:B------:R-:W-:Y:S01]  /*0a50*/  UISETP.NE.AND UP0, UPT, UR4, URZ, UPT ;  /* 0x000000ff0400728c */ /* 0x000fe2000bf05270 */
[----:B--2--5:R-:W-:-:S04]  /*0a60*/  FSETP.GEU.AND P0, PT, R8, R7, PT ;  /* 0x000000070800720b */ /* 0x024fc80003f0e000 */
[C---:B------:R-:W-:Y:S01]  /*0a70*/  SEL R0, R5.reuse, R0, !P0 ;  /* 0x0000000005007207 */ /* 0x040fe20004000000 */
[----:B------:R-:W-:Y:S01]  /*0a80*/  VIADD R5, R5, 0x1 ;  /* 0x0000000105057836 */ /* 0x000fe20000000000 */
[----:B------:R-:W-:Y:S02]  /*0a90*/  FSEL R7, R8, R7, !P0 ;  /* 0x0000000708077208 */ /* 0x000fe40004000000 */
[----:B------:R-:W-:Y:S05]  /*0aa0*/  BRA.U UP0, `(.L_x_58) ;  /* 0xfffffffd00dc7547 */ /* 0x000fea000b83ffff */
.L_x_53:
[----:B------:R-:W0:Y:S02]  /*0ab0*/  LDC.64 R2, c[0x0][0x390] ;  /* 0x0000e400ff027b82 */ /* 0x000e240000000a00 */
[----:B0----5:R-:W-:-:S06]  /*0ac0*/  IMAD.WIDE R6, R6, 0x4, R2 ;  /* 0x0000000406067825 */ /* 0x021fcc00078e0202 */
[----:B------:R-:W0:Y:S01]  /*0ad0*/  LDC.64 R2, c[0x0][0x388] ;  /* 0x0000e200ff027b82 */ /* 0x000e220000000a00 */
[----:B------:R-:W0:Y:S02]  /*0ae0*/  LDG.E R7, desc[UR8][R6.64] ;  /* 0x0000000806077981 */ /* 0x000e24000c1e1900 */
[----:B0-----:R-:W-:-:S05]  /*0af0*/  IMAD.WIDE R2, R7, 0x4, R2 ;  /* 0x0000000407027825 */ /* 0x001fca00078e0202 */
[----:B------:R-:W-:Y:S01]  /*0b00*/  STG.E desc[UR8][R2.64], R0 ;  /* 0x0000000002007986 */ /* 0x000fe2000c101908 */
[----:B------:R-:W-:Y:S05]  /*0b10*/  EXIT ;  /* 0x000000000000794d */ /* 0x000fea0003800000 */
.L_x_59:
        /* <DEDUP_REMOVED lines=14> */
.L_x_78:


//--------------------- .text._Z23calculateBatchDistancesPfS_S_Piiii --------------------------
	.section	.text._Z23calculateBatchDistancesPfS_S_Piiii,"ax",@progbits
	.align	128
        .global         _Z23calculateBatchDistancesPfS_S_Piiii
        .type           _Z23calculateBatchDistancesPfS_S_Piiii,@function
        .size           _Z23calculateBatchDistancesPfS_S_Piiii,(.L_x_75 - _Z23calculateBatchDistancesPfS_S_Piiii)
        .other          _Z23calculateBatchDistancesPfS_S_Piiii,@"STO_CUDA_ENTRY STV_DEFAULT"
_Z23calculateBatchDistancesPfS_S_Piiii:
.text._Z23calculateBatchDistancesPfS_S_Piiii:
        /* <DEDUP_REMOVED lines=8> */
[----:B------:R-:W0:Y:S02]  /*0080*/  LDC R9, c[0x0][0x3a8] ;  /* 0x0000ea00ff097b82 */ /* 0x000e240000000800 */
[----:B0-----:R-:W-:-:S13]  /*0090*/  ISETP.GE.AND P0, PT, R9, 0x1, PT ;  /* 0x000000010900780c */ /* 0x001fda0003f06270 */
[----:B------:R-:W-:Y:S05]  /*00a0*/  @!P0 EXIT ;  /* 0x000000000000894d */ /* 0x000fea0003800000 */
[----:B------:R-:W0:Y:S01]  /*00b0*/  LDC R5, c[0x0][0x3a4] ;  /* 0x0000e900ff057b82 */ /* 0x000e220000000800 */
[----:B------:R-:W1:Y:S01]  /*00c0*/  LDCU.64 UR6, c[0x0][0x358] ;  /* 0x00006b00ff0677ac */ /* 0x000e620008000a00 */
[----:B0-----:R-:W-:-:S13]  /*00d0*/  ISETP.GE.AND P0, PT, R5, 0x1, PT ;  /* 0x000000010500780c */ /* 0x001fda0003f06270 */
[----:B-1----:R-:W-:Y:S05]  /*00e0*/  @!P0 BRA `(.L_x_60) ;  /* 0x00000008006c8947 */ /* 0x002fea0003800000 */
[----:B------:R-:W0:Y:S01]  /*00f0*/  LDC.64 R10, c[0x0][0x398] ;  /* 0x0000e600ff0a7b82 */ /* 0x000e220000000a00 */
[----:B------:R-:W1:Y:S01]  /*0100*/  LDCU.64 UR4, c[0x0][0x380] ;  /* 0x00007000ff0477ac */ /* 0x000e620008000a00 */
[----:B0-----:R-:W-:-:S05]  /*0110*/  IMAD.WIDE R10, R0, 0x4, R10 ;  /* 0x00000004000a7825 */ /* 0x001fca00078e020a */
[----:B------:R-:W2:Y:S01]  /*0120*/  LDG.E R4, desc[UR6][R10.64] ;  /* 0x000000060a047981 */ /* 0x000ea2000c1e1900 */
[C---:B------:R-:W-:Y:S01]  /*0130*/  LOP3.LUT R2, R5.reuse, 0x7, RZ, 0xc0, !PT ;  /* 0x0000000705027812 */ /* 0x040fe200078ec0ff */
[----:B------:R-:W-:Y:S01]  /*0140*/  HFMA2 R7, -RZ, RZ, 0, 0 ;  /* 0x00000000ff077431 */ /* 0x000fe200000001ff */
[----:B------:R-:W-:Y:S01]  /*0150*/  LOP3.LUT R3, R5, 0x7ffffff8, RZ, 0xc0, !PT ;  /* 0x7ffffff805037812 */ /* 0x000fe200078ec0ff */
[----:B-1----:R-:W-:Y:S01]  /*0160*/  UIADD3 UR4, UP0, UPT, UR4, 0x10, URZ ;  /* 0x0000001004047890 */ /* 0x002fe2000ff1e0ff */
[----:B------:R-:W-:Y:S02]  /*0170*/  IADD3 R6, PT, PT, R2, -0x1, RZ ;  /* 0xffffffff02067810 */ /* 0x000fe40007ffe0ff */
[----:B------:R-:W-:Y:S01]  /*0180*/  IADD3 R8, PT, PT, -R3, RZ, RZ ;  /* 0x000000ff03087210 */ /* 0x000fe20007ffe1ff */
[----:B------:R-:W-:Y:S01]  /*0190*/  UIADD3.X UR5, UPT, UPT, URZ, UR5, URZ, UP0, !UPT ;  /* 0x00000005ff057290 */ /* 0x000fe200087fe4ff */
[----:B--2---:R-:W-:Y:S01]  /*01a0*/  IMAD R4, R4, R5, RZ ;  /* 0x0000000504047224 */ /* 0x004fe200078e02ff */
[----:B------:R-:W-:-:S10]  /*01b0*/  LOP3.LUT R5, R5, 0x3, RZ, 0xc0, !PT ;  /* 0x0000000305057812 */ /* 0x000fd400078ec0ff */
.L_x_68:
[----:B0-----:R-:W0:Y:S01]  /*01c0*/  LDC R22, c[0x0][0x3a4] ;  /* 0x0000e900ff167b82 */ /* 0x001e220000000800 */
[----:B------:R-:W-:Y:S02]  /*01d0*/  CS2R R20, SRZ ;  /* 0x0000000000147805 */ /* 0x000fe4000001ff00 */
[----:B0-----:R-:W-:Y:S01]  /*01e0*/  ISETP.GE.U32.AND P0, PT, R22, 0x8, PT ;  /* 0x000000081600780c */ /* 0x001fe20003f06070 */
[----:B------:R-:W-:-:S12]  /*01f0*/  IMAD R9, R7, R22, RZ ;  /* 0x0000001607097224 */ /* 0x000fd800078e02ff */
[----:B------:R-:W-:Y:S05]  /*0200*/  @!P0 BRA `(.L_x_61) ;  /* 0x0000000000c48947 */ /* 0x000fea0003800000 */
[----:B------:R-:W0:Y:S01]  /*0210*/  LDC.64 R10, c[0x0][0x388] ;  /* 0x0000e200ff0a7b82 */ /* 0x000e220000000a00 */
[----:B------:R-:W-:Y:S02]  /*0220*/  MOV R21, RZ ;  /* 0x000000ff00157202 */ /* 0x000fe40000000f00 */
[----:B------:R-:W-:Y:S02]  /*0230*/  MOV R15, R4 ;  /* 0x00000004000f7202 */ /* 0x000fe40000000f00 */
[----:B------:R-:W-:Y:S01]  /*0240*/  MOV R14, R8 ;  /* 0x00000008000e7202 */ /* 0x000fe20000000f00 */
[----:B0-----:R-:W-:-:S03]  /*0250*/  IMAD.WIDE.U32 R10, R9, 0x4, R10 ;  /* 0x00000004090a7825 */ /* 0x001fc600078e000a */
[----:B------:R-:W-:-:S04]  /*0260*/  IADD3 R12, P0, PT, R10, 0x10, RZ ;  /* 0x000000100a0c7810 */ /* 0x000fc80007f1e0ff */
[----:B------:R-:W-:-:S09]  /*0270*/  IADD3.X R13, PT, PT, RZ, R11, RZ, P0, !PT ;  /* 0x0000000bff0d7210 */ /* 0x000fd200007fe4ff */
.L_x_62:
[----:B------:R-:W-:Y:S01]  /*0280*/  MOV R11, UR5 ;  /* 0x00000005000b7c02 */ /* 0x000fe20008000f00 */
[----:B------:R-:W-:Y:S01]  /*0290*/  IMAD.U32 R10, RZ, RZ, UR4 ;  /* 0x00000004ff0a7e24 */ /* 0x000fe2000f8e00ff */
[----:B------:R-:W2:Y:S03]  /*02a0*/  LDG.E R17, desc[UR6][R12.64+-0x10] ;  /* 0xfffff0060c117981 */ /* 0x000ea6000c1e1900 */
[----:B------:R-:W-:Y:S01]  /*02b0*/  IMAD.WIDE R10, R15, 0x4, R10 ;  /* 0x000000040f0a7825 */ /* 0x000fe200078e020a */
[----:B------:R-:W3:Y:S04]  /*02c0*/  LDG.E R25, desc[UR6][R12.64+-0xc] ;  /* 0xfffff4060c197981 */ /* 0x000ee8000c1e1900 */
[----:B------:R-:W2:Y:S04]  /*02d0*/  LDG.E R16, desc[UR6][R10.64+-0x10] ;  /* 0xfffff0060a107981 */ /* 0x000ea8000c1e1900 */
[----:B------:R-:W3:Y:S04]  /*02e0*/  LDG.E R24, desc[UR6][R10.64+-0xc] ;  /* 0xfffff4060a187981 */ /* 0x000ee8000c1e1900 */
[----:B------:R-:W4:Y:S04]  /*02f0*/  LDG.E R19, desc[UR6][R12.64+-0x8] ;  /* 0xfffff8060c137981 */ /* 0x000f28000c1e1900 */
[----:B------:R-:W4:Y:S04]  /*0300*/  LDG.E R18, desc[UR6][R10.64+-0x8] ;  /* 0xfffff8060a127981 */ /* 0x000f28000c1e1900 */
[----:B------:R-:W5:Y:S04]  /*0310*/  LDG.E R27, desc[UR6][R10.64+0xc] ;  /* 0x00000c060a1b7981 */ /* 0x000f68000c1e1900 */
[----:B------:R-:W5:Y:S01]  /*0320*/  LDG.E R26, desc[UR6][R12.64+0xc] ;  /* 0x00000c060c1a7981 */ /* 0x000f62000c1e1900 */
[----:B--2---:R-:W-:-:S03]  /*0330*/  FADD R20, R16, -R17 ;  /* 0x8000001110147221 */ /* 0x004fc60000000000 */
[----:B------:R-:W2:Y:S01]  /*0340*/  LDG.E R16, desc[UR6][R12.64+-0x4] ;  /* 0xfffffc060c107981 */ /* 0x000ea2000c1e1900 */
[----:B---3--:R-:W-:-:S03]  /*0350*/  FADD R24, R24, -R25 ;  /* 0x8000001918187221 */ /* 0x008fc60000000000 */
[----:B------:R-:W2:Y:S01]  /*0360*/  LDG.E R17, desc[UR6][R10.64+-0x4] ;  /* 0xfffffc060a117981 */ /* 0x000ea2000c1e1900 */
[----:B------:R-:W-:-:S03]  /*0370*/  FFMA R23, R20, R20, R21 ;  /* 0x0000001414177223 */ /* 0x000fc60000000015 */
[----:B------:R-:W3:Y:S01]  /*0380*/  LDG.E R20, desc[UR6][R12.64] ;  /* 0x000000060c147981 */ /* 0x000ee2000c1e1900 */
[----:B------:R-:W-:-:S03]  /*0390*/  FFMA R23, R24, R24, R23 ;  /* 0x0000001818177223 */ /* 0x000fc60000000017 */
[----:B------:R-:W3:Y:S01]  /*03a0*/  LDG.E R21, desc[UR6][R10.64] ;  /* 0x000000060a157981 */ /* 0x000ee2000c1e1900 */
[----:B----4-:R-:W-:-:S03]  /*03b0*/  FADD R28, R18, -R19 ;  /* 0x80000013121c7221 */ /* 0x010fc60000000000 */
[----:B------:R-:W4:Y:S04]  /*03c0*/  LDG.E R24, desc[UR6][R12.64+0x4] ;  /* 0x000004060c187981 */ /* 0x000f28000c1e1900 */
[----:B------:R-:W4:Y:S04]  /*03d0*/  LDG.E R25, desc[UR6][R10.64+0x4] ;  /* 0x000004060a197981 */ /* 0x000f28000c1e1900 */
[----:B------:R0:W4:Y:S04]  /*03e0*/  LDG.E R18, desc[UR6][R12.64+0x8] ;  /* 0x000008060c127981 */ /* 0x000128000c1e1900 */
[----:B------:R-:W4:Y:S01]  /*03f0*/  LDG.E R19, desc[UR6][R10.64+0x8] ;  /* 0x000008060a137981 */ /* 0x000f22000c1e1900 */
[----:B------:R-:W-:Y:S01]  /*0400*/  FFMA R23, R28, R28, R23 ;  /* 0x0000001c1c177223 */ /* 0x000fe20000000017 */
[----:B------:R-:W-:-:S04]  /*0410*/  IADD3 R14, PT, PT, R14, 0x8, RZ ;  /* 0x000000080e0e7810 */ /* 0x000fc80007ffe0ff */
[----:B------:R-:W-:Y:S01]  /*0420*/  ISETP.NE.AND P0, PT, R14, RZ, PT ;  /* 0x000000ff0e00720c */ /* 0x000fe20003f05270 */
[----:B-----5:R-:W-:Y:S01]  /*0430*/  FADD R26, R27, -R26 ;  /* 0x8000001a1b1a7221 */ /* 0x020fe20000000000 */
[----:B0-----:R-:W-:Y:S02]  /*0440*/  IADD3 R12, P1, PT, R12, 0x20, RZ ;  /* 0x000000200c0c7810 */ /* 0x001fe40007f3e0ff */
[----:B------:R-:W-:Y:S02]  /*0450*/  IADD3 R15, PT, PT, R15, 0x8, RZ ;  /* 0x000000080f0f7810 */ /* 0x000fe40007ffe0ff */
[----:B------:R-:W-:Y:S01]  /*0460*/  IADD3.X R13, PT, PT, RZ, R13, RZ, P1, !PT ;  /* 0x0000000dff0d7210 */ /* 0x000fe20000ffe4ff */
[----:B--2---:R-:W-:-:S04]  /*0470*/  FADD R16, R17, -R16 ;  /* 0x8000001011107221 */ /* 0x004fc80000000000 */
[----:B------:R-:W-:Y:S01]  /*0480*/  FFMA R23, R16, R16, R23 ;  /* 0x0000001010177223 */ /* 0x000fe20000000017 */
[----:B---3--:R-:W-:-:S04]  /*0490*/  FADD R20, R21, -R20 ;  /* 0x8000001415147221 */ /* 0x008fc80000000000 */
[----:B------:R-:W-:Y:S01]  /*04a0*/  FFMA R23, R20, R20, R23 ;  /* 0x0000001414177223 */ /* 0x000fe20000000017 */
[----:B----4-:R-:W-:-:S04]  /*04b0*/  FADD R24, R25, -R24 ;  /* 0x8000001819187221 */ /* 0x010fc80000000000 */
[----:B------:R-:W-:Y:S01]  /*04c0*/  FFMA R23, R24, R24, R23 ;  /* 0x0000001818177223 */ /* 0x000fe20000000017 */
[----:B------:R-:W-:-:S04]  /*04d0*/  FADD R18, R19, -R18 ;  /* 0x8000001213127221 */ /* 0x000fc80000000000 */
[----:B------:R-:W-:-:S04]  /*04e0*/  FFMA R23, R18, R18, R23 ;  /* 0x0000001212177223 */ /* 0x000fc80000000017 */
[----:B------:R-:W-:Y:S01]  /*04f0*/  FFMA R21, R26, R26, R23 ;  /* 0x0000001a1a157223 */ /* 0x000fe20000000017 */
[----:B------:R-:W-:Y:S06]  /*0500*/  @P0 BRA `(.L_x_62) ;  /* 0xfffffffc005c0947 */ /* 0x000fec000383ffff */
[----:B------:R-:W-:-:S07]  /*0510*/  MOV R20, R3 ;  /* 0x0000000300147202 */ /* 0x000fce0000000f00 */
.L_x_61:
[----:B------:R-:W-:-:S13]  /*0520*/  ISETP.NE.AND P0, PT, R2, RZ, PT ;  /* 0x000000ff0200720c */ /* 0x000fda0003f05270 */
[----:B------:R-:W-:Y:S05]  /*0530*/  @!P0 BRA `(.L_x_63) ;  /* 0x0000000400008947 */ /* 0x000fea0003800000 */
[----:B------:R-:W-:Y:S02]  /*0540*/  ISETP.GE.U32.AND P1, PT, R6, 0x3, PT ;  /* 0x000000030600780c */ /* 0x000fe40003f26070 */
[----:B------:R-:W-:-:S11]  /*0550*/  ISETP.NE.AND P0, PT, R5, RZ, PT ;  /* 0x000000ff0500720c */ /* 0x000fd60003f05270 */
[----:B------:R-:W-:Y:S05]  /*0560*/  @!P1 BRA `(.L_x_64) ;  /* 0x0000000000709947 */ /* 0x000fea0003800000 */
[----:B------:R-:W0:Y:S01]  /*0570*/  LDC.64 R14, c[0x0][0x380] ;  /* 0x0000e000ff0e7b82 */ /* 0x000e220000000a00 */
[-C--:B------:R-:W-:Y:S01]  /*0580*/  IADD3 R17, PT, PT, R4, R20.reuse, RZ ;  /* 0x0000001404117210 */ /* 0x080fe20007ffe0ff */
[C---:B------:R-:W-:Y:S01]  /*0590*/  IMAD.IADD R19, R9.reuse, 0x1, R20 ;  /* 0x0000000109137824 */ /* 0x040fe200078e0214 */
[----:B------:R-:W-:-:S05]  /*05a0*/  IADD3 R16, P1, PT, R9, R20, RZ ;  /* 0x0000001409107210 */ /* 0x000fca0007f3e0ff */
[----:B------:R-:W1:Y:S08]  /*05b0*/  LDC.64 R12, c[0x0][0x388] ;  /* 0x0000e200ff0c7b82 */ /* 0x000e700000000a00 */
[----:B------:R-:W2:Y:S01]  /*05c0*/  LDC.64 R10, c[0x0][0x388] ;  /* 0x0000e200ff0a7b82 */ /* 0x000ea20000000a00 */
[----:B0-----:R-:W-:Y:S01]  /*05d0*/  IMAD.WIDE R14, R17, 0x4, R14 ;  /* 0x00000004110e7825 */ /* 0x001fe200078e020e */
[----:B------:R-:W-:-:S04]  /*05e0*/  IADD3.X R17, PT, PT, RZ, RZ, RZ, P1, !PT ;  /* 0x000000ffff117210 */ /* 0x000fc80000ffe4ff */
[----:B------:R-:W3:Y:S01]  /*05f0*/  LDG.E R23, desc[UR6][R14.64+0xc] ;  /* 0x00000c060e177981 */ /* 0x000ee2000c1e1900 */
[----:B-1----:R-:W-:-:S03]  /*0600*/  IMAD.WIDE.U32 R12, R19, 0x4, R12 ;  /* 0x00000004130c7825 */ /* 0x002fc600078e000c */
[----:B------:R-:W4:Y:S04]  /*0610*/  LDG.E R19, desc[UR6][R14.64+0x8] ;  /* 0x000008060e137981 */ /* 0x000f28000c1e1900 */
[----:B------:R-:W5:Y:S01]  /*0620*/  LDG.E R13, desc[UR6][R12.64] ;  /* 0x000000060c0d7981 */ /* 0x000f62000c1e1900 */
[----:B--2---:R-:W-:-:S04]  /*0630*/  LEA R10, P1, R16, R10, 0x2 ;  /* 0x0000000a100a7211 */ /* 0x004fc800078210ff */
[----:B------:R-:W-:Y:S02]  /*0640*/  LEA.HI.X R11, R16, R11, R17, 0x2, P1 ;  /* 0x0000000b100b7211 */ /* 0x000fe400008f1411 */
[----:B------:R-:W5:Y:S04]  /*0650*/  LDG.E R16, desc[UR6][R14.64] ;  /* 0x000000060e107981 */ /* 0x000f68000c1e1900 */
[----:B------:R-:W2:Y:S04]  /*0660*/  LDG.E R17, desc[UR6][R14.64+0x4] ;  /* 0x000004060e117981 */ /* 0x000ea8000c1e1900 */
[----:B------:R-:W2:Y:S04]  /*0670*/  LDG.E R18, desc[UR6][R10.64+0x4] ;  /* 0x000004060a127981 */ /* 0x000ea8000c1e1900 */
[----:B------:R-:W4:Y:S04]  /*0680*/  LDG.E R24, desc[UR6][R10.64+0x8] ;  /* 0x000008060a187981 */ /* 0x000f28000c1e1900 */
[----:B------:R-:W3:Y:S01]  /*0690*/  LDG.E R26, desc[UR6][R10.64+0xc] ;  /* 0x00000c060a1a7981 */ /* 0x000ee2000c1e1900 */
[----:B------:R-:W-:Y:S01]  /*06a0*/  IADD3 R20, PT, PT, R20, 0x4, RZ ;  /* 0x0000000414147810 */ /* 0x000fe20007ffe0ff */
[----:B-----5:R-:W-:-:S04]  /*06b0*/  FADD R16, R16, -R13 ;  /* 0x8000000d10107221 */ /* 0x020fc80000000000 */
[----:B------:R-:W-:Y:S01]  /*06c0*/  FFMA R16, R16, R16, R21 ;  /* 0x0000001010107223 */ /* 0x000fe20000000015 */
[----:B--2---:R-:W-:-:S04]  /*06d0*/  FADD R17, R17, -R18 ;  /* 0x8000001211117221 */ /* 0x004fc80000000000 */
[----:B------:R-:W-:Y:S01]  /*06e0*/  FFMA R16, R17, R17, R16 ;  /* 0x0000001111107223 */ /* 0x000fe20000000010 */
[----:B----4-:R-:W-:Y:S01]  /*06f0*/  FADD R19, R19, -R24 ;  /* 0x8000001813137221 */ /* 0x010fe20000000000 */
[----:B---3--:R-:W-:-:S03]  /*0700*/  FADD R23, R23, -R26 ;  /* 0x8000001a17177221 */ /* 0x008fc60000000000 */
[----:B------:R-:W-:-:S04]  /*0710*/  FFMA R16, R19, R19, R16 ;  /* 0x0000001313107223 */ /* 0x000fc80000000010 */
[----:B------:R-:W-:-:S07]  /*0720*/  FFMA R21, R23, R23, R16 ;  /* 0x0000001717157223 */ /* 0x000fce0000000010 */
.L_x_64:
[----:B------:R-:W-:Y:S05]  /*0730*/  @!P0 BRA `(.L_x_63) ;  /* 0x0000000000808947 */ /* 0x000fea0003800000 */
[----:B------:R-:W-:Y:S01]  /*0740*/  ISETP.NE.AND P1, PT, R5, 0x1, PT ;  /* 0x000000010500780c */ /* 0x000fe20003f25270 */
[----:B------:R-:W0:Y:S01]  /*0750*/  LDC.64 R12, c[0x0][0x388] ;  /* 0x0000e200ff0c7b82 */ /* 0x000e220000000a00 */
[----:B------:R-:W-:-:S07]  /*0760*/  LOP3.LUT P0, RZ, R22, 0x1, RZ, 0xc0, !PT ;  /* 0x0000000116ff7812 */ /* 0x000fce000780c0ff */
[----:B------:R-:W1:Y:S04]  /*0770*/  LDC.64 R14, c[0x0][0x380] ;  /* 0x0000e000ff0e7b82 */ /* 0x000e680000000a00 */
[CC--:B------:R-:W-:Y:S02]  /*0780*/  @P1 IADD3 R23, P2, PT, R9.reuse, R20.reuse, RZ ;  /* 0x0000001409171210 */ /* 0x0c0fe40007f5e0ff */
[----:B------:R-:W-:Y:S02]  /*0790*/  @P1 IADD3 R25, PT, PT, R9, R20, RZ ;  /* 0x0000001409191210 */ /* 0x000fe40007ffe0ff */
[----:B------:R-:W2:Y:S01]  /*07a0*/  @P1 LDC.64 R10, c[0x0][0x388] ;  /* 0x0000e200ff0a1b82 */ /* 0x000ea20000000a00 */
[----:B------:R-:W-:-:S07]  /*07b0*/  @P1 IADD3.X R22, PT, PT, RZ, RZ, RZ, P2, !PT ;  /* 0x000000ffff161210 */ /* 0x000fce00017fe4ff */
[----:B------:R-:W3:Y:S01]  /*07c0*/  LDC.64 R16, c[0x0][0x380] ;  /* 0x0000e000ff107b82 */ /* 0x000ee20000000a00 */
[----:B0-----:R-:W-:-:S06]  /*07d0*/  @P1 IMAD.WIDE.U32 R12, R25, 0x4, R12 ;  /* 0x00000004190c1825 */ /* 0x001fcc00078e000c */
[----:B------:R-:W4:Y:S01]  /*07e0*/  @P1 LDG.E R13, desc[UR6][R12.64] ;  /* 0x000000060c0d1981 */ /* 0x000f22000c1e1900 */
[----:B------:R-:W0:Y:S01]  /*07f0*/  LDC.64 R18, c[0x0][0x388] ;  /* 0x0000e200ff127b82 */ /* 0x000e220000000a00 */
[----:B--2---:R-:W-:-:S04]  /*0800*/  @P1 LEA R10, P2, R23, R10, 0x2 ;  /* 0x0000000a170a1211 */ /* 0x004fc800078410ff */
[----:B------:R-:W-:Y:S01]  /*0810*/  @P1 LEA.HI.X R11, R23, R11, R22, 0x2, P2 ;  /* 0x0000000b170b1211 */ /* 0x000fe200010f1416 */
[----:B------:R-:W-:Y:S01]  /*0820*/  @P1 IMAD.IADD R23, R4, 0x1, R20 ;  /* 0x0000000104171824 */ /* 0x000fe200078e0214 */
[----:B------:R-:W-:-:S03]  /*0830*/  @P1 IADD3 R20, PT, PT, R20, 0x2, RZ ;  /* 0x0000000214141810 */ /* 0x000fc60007ffe0ff */
[----:B-1----:R-:W-:Y:S01]  /*0840*/  @P1 IMAD.WIDE R14, R23, 0x4, R14 ;  /* 0x00000004170e1825 */ /* 0x002fe200078e020e */
[-C--:B------:R-:W-:Y:S01]  /*0850*/  @P0 IADD3 R23, PT, PT, R9, R20.reuse, RZ ;  /* 0x0000001409170210 */ /* 0x080fe20007ffe0ff */
[----:B------:R-:W2:Y:S01]  /*0860*/  @P1 LDG.E R10, desc[UR6][R10.64+0x4] ;  /* 0x000004060a0a1981 */ /* 0x000ea2000c1e1900 */
[----:B------:R-:W-:-:S03]  /*0870*/  @P0 IADD3 R9, PT, PT, R4, R20, RZ ;  /* 0x0000001404090210 */ /* 0x000fc60007ffe0ff */
[----:B------:R-:W4:Y:S01]  /*0880*/  @P1 LDG.E R20, desc[UR6][R14.64] ;  /* 0x000000060e141981 */ /* 0x000f22000c1e1900 */
[----:B0-----:R-:W-:-:S04]  /*0890*/  @P0 IMAD.WIDE.U32 R18, R23, 0x4, R18 ;  /* 0x0000000417120825 */ /* 0x001fc800078e0012 */
[----:B---3--:R-:W-:Y:S02]  /*08a0*/  @P0 IMAD.WIDE R16, R9, 0x4, R16 ;  /* 0x0000000409100825 */ /* 0x008fe400078e0210 */
[----:B------:R-:W2:Y:S04]  /*08b0*/  @P1 LDG.E R9, desc[UR6][R14.64+0x4] ;  /* 0x000004060e091981 */ /* 0x000ea8000c1e1900 */
[----:B------:R-:W3:Y:S04]  /*08c0*/  @P0 LDG.E R16, desc[UR6][R16.64] ;  /* 0x0000000610100981 */ /* 0x000ee8000c1e1900 */
[----:B------:R-:W3:Y:S01]  /*08d0*/  @P0 LDG.E R19, desc[UR6][R18.64] ;  /* 0x0000000612130981 */ /* 0x000ee2000c1e1900 */
[----:B----4-:R-:W-:-:S04]  /*08e0*/  @P1 FADD R20, R20, -R13 ;  /* 0x8000000d14141221 */ /* 0x010fc80000000000 */
[----:B------:R-:W-:Y:S01]  /*08f0*/  @P1 FFMA R20, R20, R20, R21 ;  /* 0x0000001414141223 */ /* 0x000fe20000000015 */
[----:B--2---:R-:W-:-:S04]  /*0900*/  @P1 FADD R9, R9, -R10 ;  /* 0x8000000a09091221 */ /* 0x004fc80000000000 */
[----:B------:R-:W-:Y:S01]  /*0910*/  @P1 FFMA R21, R9, R9, R20 ;  /* 0x0000000909151223 */ /* 0x000fe20000000014 */
[----:B---3--:R-:W-:-:S04]  /*0920*/  @P0 FADD R10, R16, -R19 ;  /* 0x80000013100a0221 */ /* 0x008fc80000000000 */
[----:B------:R-:W-:-:S07]  /*0930*/  @P0 FFMA R21, R10, R10, R21 ;  /* 0x0000000a0a150223 */ /* 0x000fce0000000015 */
.L_x_63:
[----:B------:R-:W-:Y:S01]  /*0940*/  IADD3 R9, PT, PT, R21, -0xd000000, RZ ;  /* 0xf300000015097810 */ /* 0x000fe20007ffe0ff */
[----:B------:R0:W1:Y:S01]  /*0950*/  MUFU.RSQ R12, R21 ;  /* 0x00000015000c7308 */ /* 0x0000620000001400 */
[----:B------:R-:W-:Y:S02]  /*0960*/  BSSY.RECONVERGENT B0, `(.L_x_65) ;  /* 0x000000a000007945 */ /* 0x000fe40003800200 */
[----:B------:R-:W-:-:S13]  /*0970*/  ISETP.GT.U32.AND P0, PT, R9, 0x727fffff, PT ;  /* 0x727fffff0900780c */ /* 0x000fda0003f04070 */
[----:B0-----:R-:W-:Y:S05]  /*0980*/  @!P0 BRA `(.L_x_66) ;  /* 0x00000000000c8947 */ /* 0x001fea0003800000 */
[----:B------:R-:W-:-:S07]  /*0990*/  MOV R14, 0x9b0 ;  /* 0x000009b0000e7802 */ /* 0x000fce0000000f00 */
[----:B-1----:R-:W-:Y:S05]  /*09a0*/  CALL.REL.NOINC `($__internal_1_$__cuda_sm20_sqrt_rn_f32_slowpath) ;  /* 0x0000000400047944 */ /* 0x002fea0003c00000 */
[----:B------:R-:W-:Y:S05]  /*09b0*/  BRA `(.L_x_67) ;  /* 0x0000000000107947 */ /* 0x000fea0003800000 */
.L_x_66:
[C---:B-1----:R-:W-:Y:S01]  /*09c0*/  FMUL.FTZ R10, R12.reuse, R21 ;  /* 0x000000150c0a7220 */ /* 0x042fe20000410000 */
[----:B------:R-:W-:-:S03]  /*09d0*/  FMUL.FTZ R11, R12, 0.5 ;  /* 0x3f0000000c0b7820 */ /* 0x000fc60000410000 */
[----:B------:R-:W-:-:S04]  /*09e0*/  FFMA R9, -R10, R10, R21 ;  /* 0x0000000a0a097223 */ /* 0x000fc80000000115 */
[----:B------:R-:W-:-:S07]  /*09f0*/  FFMA R9, R9, R11, R10 ;  /* 0x0000000b09097223 */ /* 0x000fce000000000a */
.L_x_67:
[----:B------:R-:W-:Y:S05]  /*0a00*/  BSYNC.RECONVERGENT B0 ;  /* 0x0000000000007941 */ /* 0x000fea0003800200 */
.L_x_65:
[----:B------:R-:W0:Y:S01]  /*0a10*/  LDCU UR8, c[0x0][0x3a8] ;  /* 0x00007500ff0877ac */ /* 0x000e220008000800 */
[----:B------:R-:W1:Y:S01]  /*0a20*/  LDC.64 R10, c[0x0][0x390] ;  /* 0x0000e400ff0a7b82 */ /* 0x000e620000000a00 */
[----:B0-----:R-:W-:Y:S01]  /*0a30*/  IMAD R13, R0, UR8, R7 ;  /* 0x00000008000d7c24 */ /* 0x001fe2000f8e0207 */
[----:B------:R-:W-:-:S04]  /*0a40*/  IADD3 R7, PT, PT, R7, 0x1, RZ ;  /* 0x0000000107077810 */ /* 0x000fc80007ffe0ff */
[----:B------:R-:W-:Y:S01]  /*0a50*/  ISETP.NE.AND P0, PT, R7, UR8, PT ;  /* 0x0000000807007c0c */ /* 0x000fe2000bf05270 */
[----:B-1----:R-:W-:-:S05]  /*0a60*/  IMAD.WIDE R10, R13, 0x4, R10 ;  /* 0x000000040d0a7825 */ /* 0x002fca00078e020a */
[----:B------:R0:W-:Y:S07]  /*0a70*/  STG.E desc[UR6][R10.64], R9 ;  /* 0x000000090a007986 */ /* 0x0001ee000c101906 */
[----:B------:R-:W-:Y:S05]  /*0a80*/  @!P0 EXIT ;  /* 0x000000000000894d */ /* 0x000fea0003800000 */
[----:B------:R-:W-:Y:S05]  /*0a90*/  BRA `(.L_x_68) ;  /* 0xfffffff400c87947 */ /* 0x000fea000383ffff */
.L_x_60:
[C---:B------:R-:W-:Y:S01]  /*0aa0*/  ISETP.GE.U32.AND P0, PT, R9.reuse, 0x8, PT ;  /* 0x000000080900780c */ /* 0x040fe20003f06070 */
[----:B------:R-:W-:Y:S01]  /*0ab0*/  HFMA2 R7, -RZ, RZ, 0, 0 ;  /* 0x00000000ff077431 */ /* 0x000fe200000001ff */
[----:B------:R-:W-:-:S04]  /*0ac0*/  LOP3.LUT R6, R9, 0x7, RZ, 0xc0, !PT ;  /* 0x0000000709067812 */ /* 0x000fc800078ec0ff */
[----:B------:R-:W-:-:S07]  /*0ad0*/  ISETP.NE.AND P1, PT, R6, RZ, PT ;  /* 0x000000ff0600720c */ /* 0x000fce0003f25270 */
[----:B------:R-:W-:Y:S06]  /*0ae0*/  @!P0 BRA `(.L_x_69) ;  /* 0x0000000000408947 */ /* 0x000fec0003800000 */
[----:B------:R-:W0:Y:S01]  /*0af0*/  LDC.64 R4, c[0x0][0x390] ;  /* 0x0000e400ff047b82 */ /* 0x000e220000000a00 */
[----:B------:R-:W-:Y:S01]  /*0b00*/  LOP3.LUT R7, R9, 0x7ffffff8, RZ, 0xc0, !PT ;  /* 0x7ffffff809077812 */ /* 0x000fe200078ec0ff */
[----:B------:R-:W-:-:S06]  /*0b10*/  UMOV UR4, URZ ;  /* 0x000000ff00047c82 */ /* 0x000fcc0008000000 */
.L_x_70:
[----:B-1----:R-:W-:Y:S01]  /*0b20*/  IMAD R3, R0, R9, UR4 ;  /* 0x0000000400037e24 */ /* 0x002fe2000f8e0209 */
[----:B------:R-:W-:-:S03]  /*0b30*/  UIADD3 UR4, UPT, UPT, UR4, 0x8, URZ ;  /* 0x0000000804047890 */ /* 0x000fc6000fffe0ff */
[----:B0-----:R-:W-:-:S03]  /*0b40*/  IMAD.WIDE R2, R3, 0x4, R4 ;  /* 0x0000000403027825 */ /* 0x001fc600078e0204 */
[----:B------:R-:W-:Y:S02]  /*0b50*/  ISETP.NE.AND P0, PT, R7, UR4, PT ;  /* 0x0000000407007c0c */ /* 0x000fe4000bf05270 */
[----:B------:R1:W-:Y:S04]  /*0b60*/  STG.E desc[UR6][R2.64], RZ ;  /* 0x000000ff02007986 */ /* 0x0003e8000c101906 */
[----:B------:R1:W-:Y:S04]  /*0b70*/  STG.E desc[UR6][R2.64+0x4], RZ ;  /* 0x000004ff02007986 */ /* 0x0003e8000c101906 */
[----:B------:R1:W-:Y:S04]  /*0b80*/  STG.E desc[UR6][R2.64+0x8], RZ ;  /* 0x000008ff02007986 */ /* 0x0003e8000c101906 */
[----:B------:R1:W-:Y:S04]  /*0b90*/  STG.E desc[UR6][R2.64+0xc], RZ ;  /* 0x00000cff02007986 */ /* 0x0003e8000c101906 */
[----:B------:R1:W-:Y:S04]  /*0ba0*/  STG.E desc[UR6][R2.64+0x10], RZ ;  /* 0x000010ff02007986 */ /* 0x0003e8000c101906 */
[----:B------:R1:W-:Y:S04]  /*0bb0*/  STG.E desc[UR6][R2.64+0x14], RZ ;  /* 0x000014ff02007986 */ /* 0x0003e8000c101906 */
[----:B------:R1:W-:Y:S04]  /*0bc0*/  STG.E desc[UR6][R2.64+0x18], RZ ;  /* 0x000018ff02007986 */ /* 0x0003e8000c101906 */
[----:B------:R1:W-:Y:S01]  /*0bd0*/  STG.E desc[UR6][R2.64+0x1c], RZ ;  /* 0x00001cff02007986 */ /* 0x0003e2000c101906 */
[----:B------:R-:W-:Y:S05]  /*0be0*/  @P0 BRA `(.L_x_70) ;  /* 0xfffffffc00cc0947 */ /* 0x000fea000383ffff */
.L_x_69:
[----:B------:R-:W-:Y:S05]  /*0bf0*/  @!P1 EXIT ;  /* 0x000000000000994d */ /* 0x000fea0003800000 */
[----:B------:R-:W-:Y:S02]  /*0c00*/  ISETP.GE.U32.AND P0, PT, R6, 0x4, PT ;  /* 0x000000040600780c */ /* 0x000fe40003f06070 */
[----:B------:R-:W-:-:S04]  /*0c10*/  LOP3.LUT R4, R9, 0x3, RZ, 0xc0, !PT ;  /* 0x0000000309047812 */ /* 0x000fc800078ec0ff */
[----:B------:R-:W-:-:S07]  /*0c20*/  ISETP.NE.AND P1, PT, R4, RZ, PT ;  /* 0x000000ff0400720c */ /* 0x000fce0003f25270 */
[----:B------:R-:W-:Y:S06]  /*0c30*/  @!P0 BRA `(.L_x_71) ;  /* 0x0000000000208947 */ /* 0x000fec0003800000 */
[----:B-1----:R-:W0:Y:S01]  /*0c40*/  LDC.64 R2, c[0x0][0x390] ;  /* 0x0000e400ff027b82 */ /* 0x002e220000000a00 */
[----:B------:R-:W-:Y:S02]  /*0c50*/  IMAD R5, R0, R9, R7 ;  /* 0x0000000900057224 */ /* 0x000fe400078e0207 */
[----:B------:R-:W-:Y:S02]  /*0c60*/  VIADD R7, R7, 0x4 ;  /* 0x0000000407077836 */ /* 0x000fe40000000000 */
[----:B0-----:R-:W-:-:S05]  /*0c70*/  IMAD.WIDE R2, R5, 0x4, R2 ;  /* 0x0000000405027825 */ /* 0x001fca00078e0202 */
[----:B------:R0:W-:Y:S04]  /*0c80*/  STG.E desc[UR6][R2.64], RZ ;  /* 0x000000ff02007986 */ /* 0x0001e8000c101906 */
[----:B------:R0:W-:Y:S04]  /*0c90*/  STG.E desc[UR6][R2.64+0x4], RZ ;  /* 0x000004ff02007986 */ /* 0x0001e8000c101906 */
[----:B------:R0:W-:Y:S04]  /*0ca0*/  STG.E desc[UR6][R2.64+0x8], RZ ;  /* 0x000008ff02007986 */ /* 0x0001e8000c101906 */
[----:B------:R0:W-:Y:S02]  /*0cb0*/  STG.E desc[UR6][R2.64+0xc], RZ ;  /* 0x00000cff02007986 */ /* 0x0001e4000c101906 */
.L_x_71:
[----:B------:R-:W-:Y:S05]  /*0cc0*/  @!P1 EXIT ;  /* 0x000000000000994d */ /* 0x000fea0003800000 */
[----:B------:R-:W-:Y:S02]  /*0cd0*/  ISETP.NE.AND P0, PT, R4, 0x1, PT ;  /* 0x000000010400780c */ /* 0x000fe40003f05270 */
[----:B------:R-:W-:-:S04]  /*0ce0*/  LOP3.LUT R4, R9, 0x1, RZ, 0xc0, !PT ;  /* 0x0000000109047812 */ /* 0x000fc800078ec0ff */
[----:B------:R-:W-:-:S07]  /*0cf0*/  ISETP.NE.U32.AND P1, PT, R4, 0x1, PT ;  /* 0x000000010400780c */ /* 0x000fce0003f25070 */
[----:B01----:R-:W0:Y:S01]  /*0d00*/  @P0 LDC.64 R2, c[0x0][0x390] ;  /* 0x0000e400ff020b82 */ /* 0x003e220000000a00 */
[----:B------:R-:W-:-:S04]  /*0d10*/  @P0 IMAD R5, R0, R9, R7 ;  /* 0x0000000900050224 */ /* 0x000fc800078e0207 */
[----:B0-----:R-:W-:-:S05]  /*0d20*/  @P0 IMAD.WIDE R2, R5, 0x4, R2 ;  /* 0x0000000405020825 */ /* 0x001fca00078e0202 */
[----:B------:R0:W-:Y:S04]  /*0d30*/  @P0 STG.E desc[UR6][R2.64], RZ ;  /* 0x000000ff02000986 */ /* 0x0001e8000c101906 */
[----:B------:R0:W-:Y:S01]  /*0d40*/  @P0 STG.E desc[UR6][R2.64+0x4], RZ ;  /* 0x000004ff02000986 */ /* 0x0001e2000c101906 */
[----:B------:R-:W-:Y:S05]  /*0d50*/  @P1 EXIT ;  /* 0x000000000000194d */ /* 0x000fea0003800000 */
[----:B0-----:R-:W0:Y:S01]  /*0d60*/  LDC.64 R2, c[0x0][0x390] ;  /* 0x0000e400ff027b82 */ /* 0x001e220000000a00 */
[----:B------:R-:W-:-:S05]  /*0d70*/  @P0 IADD3 R7, PT, PT, R7, 0x2, RZ ;  /* 0x0000000207070810 */ /* 0x000fca0007ffe0ff */
[----:B------:R-:W-:-:S04]  /*0d80*/  IMAD R7, R0, R9, R7 ;  /* 0x0000000900077224 */ /* 0x000fc800078e0207 */
[----:B0-----:R-:W-:-:S05]  /*0d90*/  IMAD.WIDE R2, R7, 0x4, R2 ;  /* 0x0000000407027825 */ /* 0x001fca00078e0202 */
[----:B------:R-:W-:Y:S01]  /*0da0*/  STG.E desc[UR6][R2.64], RZ ;  /* 0x000000ff02007986 */ /* 0x000fe2000c101906 */
[----:B------:R-:W-:Y:S05]  /*0db0*/  EXIT ;  /* 0x000000000000794d */ /* 0x000fea0003800000 */
        .weak           $__internal_1_$__cuda_sm20_sqrt_rn_f32_slowpath
        .type           $__internal_1_$__cuda_sm20_sqrt_rn_f32_slowpath,@function
        .size           $__internal_1_$__cuda_sm20_sqrt_rn_f32_slowpath,(.L_x_75 - $__internal_1_$__cuda_sm20_sqrt_rn_f32_slowpath)
$__internal_1_$__cuda_sm20_sqrt_rn_f32_slowpath:
[----:B------:R-:W-:-:S13]  /*0dc0*/  LOP3.LUT P0, RZ, R21, 0x7fffffff, RZ, 0xc0, !PT ;  /* 0x7fffffff15ff7812 */ /* 0x000fda000780c0ff */
[----:B------:R-:W-:Y:S01]  /*0dd0*/  @!P0 MOV R9, R21 ;  /* 0x0000001500098202 */ /* 0x000fe20000000f00 */
[----:B------:R-:W-:Y:S06]  /*0de0*/  @!P0 BRA `(.L_x_72) ;  /* 0x0000000000408947 */ /* 0x000fec0003800000 */
[----:B------:R-:W-:-:S13]  /*0df0*/  FSETP.GEU.FTZ.AND P0, PT, R21, RZ, PT ;  /* 0x000000ff1500720b */ /* 0x000fda0003f1e000 */
[----:B------:R-:W-:Y:S01]  /*0e00*/  @!P0 MOV R9, 0x7fffffff ;  /* 0x7fffffff00098802 */ /* 0x000fe20000000f00 */
[----:B------:R-:W-:Y:S06]  /*0e10*/  @!P0 BRA `(.L_x_72) ;  /* 0x0000000000348947 */ /* 0x000fec0003800000 */
[----:B------:R-:W-:-:S13]  /*0e20*/  FSETP.GTU.FTZ.AND P0, PT, |R21|, +INF , PT ;  /* 0x7f8000001500780b */ /* 0x000fda0003f1c200 */
[----:B------:R-:W-:Y:S01]  /*0e30*/  @P0 FADD.FTZ R9, R21, 1 ;  /* 0x3f80000015090421 */ /* 0x000fe20000010000 */
[----:B------:R-:W-:Y:S06]  /*0e40*/  @P0 BRA `(.L_x_72) ;  /* 0x0000000000280947 */ /* 0x000fec0003800000 */
[----:B------:R-:W-:-:S13]  /*0e50*/  FSETP.NEU.FTZ.AND P0, PT, |R21|, +INF , PT ;  /* 0x7f8000001500780b */ /* 0x000fda0003f1d200 */
[----:B------:R-:W-:-:S04]  /*0e60*/  @P0 FFMA R10, R21, 1.84467440737095516160e+19, RZ ;  /* 0x5f800000150a0823 */ /* 0x000fc800000000ff */
[----:B------:R-:W0:Y:S02]  /*0e70*/  @P0 MUFU.RSQ R9, R10 ;  /* 0x0000000a00090308 */ /* 0x000e240000001400 */
[----:B0-----:R-:W-:Y:S01]  /*0e80*/  @P0 FMUL.FTZ R11, R10, R9 ;  /* 0x000000090a0b0220 */ /* 0x001fe20000410000 */
[----:B------:R-:W-:Y:S01]  /*0e90*/  @P0 FMUL.FTZ R13, R9, 0.5 ;  /* 0x3f000000090d0820 */ /* 0x000fe20000410000 */
[----:B------:R-:W-:Y:S02]  /*0ea0*/  @!P0 MOV R9, R21 ;  /* 0x0000001500098202 */ /* 0x000fe40000000f00 */
[----:B------:R-:W-:-:S04]  /*0eb0*/  @P0 FADD.FTZ R12, -R11, -RZ ;  /* 0x800000ff0b0c0221 */ /* 0x000fc80000010100 */
[----:B------:R-:W-:-:S04]  /*0ec0*/  @P0 FFMA R12, R11, R12, R10 ;  /* 0x0000000c0b0c0223 */ /* 0x000fc8000000000a */
[----:B------:R-:W-:-:S04]  /*0ed0*/  @P0 FFMA R12, R12, R13, R11 ;  /* 0x0000000d0c0c0223 */ /* 0x000fc8000000000b */
[----:B------:R-:W-:-:S07]  /*0ee0*/  @P0 FMUL.FTZ R9, R12, 2.3283064365386962891e-10 ;  /* 0x2f8000000c090820 */ /* 0x000fce0000410000 */
.L_x_72:
[----:B------:R-:W-:Y:S01]  /*0ef0*/  HFMA2 R11, -RZ, RZ, 0, 0 ;  /* 0x00000000ff0b7431 */ /* 0x000fe200000001ff */
[----:B------:R-:W-:-:S04]  /*0f00*/  MOV R10, R14 ;  /* 0x0000000e000a7202 */ /* 0x000fc80000000f00 */
[----:B------:R-:W-:Y:S05]  /*0f10*/  RET.REL.NODEC R10 `(_Z23calculateBatchDistancesPfS_S_Piiii) ;  /* 0xfffffff00a387950 */ /* 0x000fea0003c3ffff */
.L_x_73:
        /* <DEDUP_REMOVED lines=14> */
.L_x_75:


//--------------------- .nv.shared.reserved.0     --------------------------
	.section	.nv.shared.reserved.0,"aw",@nobits
	.weak		__nv_reservedSMEM_offset_0_alias
	.size		__nv_reservedSMEM_offset_0_alias, 0, 64
	.other		__nv_reservedSMEM_offset_0_alias,@"STO_CUDA_RESERVED_SHARED STV_DEFAULT"
__nv_reservedSMEM_offset_0_alias:
	.zero		0
	.zero		64


//--------------------- .nv.constant0._Z23normalizeBatchCentroidsPfPiii --------------------------
	.section	.nv.constant0._Z23normalizeBatchCentroidsPfPiii,"a",@progbits
	.sectionflags	@""
	.align	4
.nv.constant0._Z23normalizeBatchCentroidsPfPiii:
	.zero		920


//--------------------- .nv.constant0._Z20updateBatchCentroidsPfS_PiS0_S0_iiii --------------------------
	.section	.nv.constant0._Z20updateBatchCentroidsPfS_PiS0_S0_iiii,"a",@progbits
	.sectionflags	@""
	.align	4
.nv.constant0._Z20updateBatchCentroidsPfS_PiS0_S0_iiii:
	.zero		952


//--------------------- .nv.constant0._Z19assignBatchClustersPfPiS0_ii --------------------------
	.section	.nv.constant0._Z19assignBatchClustersPfPiS0_ii,"a",@progbits
	.sectionflags	@""
	.align	4
.nv.constant0._Z19assignBatchClustersPfPiS0_ii:
	.zero		928


//--------------------- .nv.constant0._Z23calculateBatchDistancesPfS_S_Piiii --------------------------
	.section	.nv.constant0._Z23calculateBatchDistancesPfS_S_Piiii,"a",@progbits
	.sectionflags	@""
	.align	4
.nv.constant0._Z23calculateBatchDistancesPfS_S_Piiii:
	.zero		940


//--------------------- SYMBOLS --------------------------

	.type		.nv.reservedSmem.offset0,@object
	.size		.nv.reservedSmem.offset0,0x4
